//
// Generated by NVIDIA NVVM Compiler
//
// Compiler Build ID: CL-36424714
// Cuda compilation tools, release 13.0, V13.0.88
// Based on NVVM 20.0.0
//

.version 9.0
.target sm_100
.address_size 64

	// .globl	matmul_kernel_fp32

.visible .entry matmul_kernel_fp32(
	.param .u64 .ptr .align 1 matmul_kernel_fp32_param_0,
	.param .u64 .ptr .align 1 matmul_kernel_fp32_param_1,
	.param .u64 .ptr .align 1 matmul_kernel_fp32_param_2,
	.param .u32 matmul_kernel_fp32_param_3,
	.param .u32 matmul_kernel_fp32_param_4,
	.param .u32 matmul_kernel_fp32_param_5
)
{
	.reg .pred 	%p<13>;
	.reg .b32 	%r<41>;
	.reg .b32 	%f<68>;
	.reg .b64 	%rd<53>;

	ld.param.u64 	%rd7, [matmul_kernel_fp32_param_0];
	ld.param.u64 	%rd8, [matmul_kernel_fp32_param_1];
	ld.param.u64 	%rd6, [matmul_kernel_fp32_param_2];
	ld.param.u32 	%r20, [matmul_kernel_fp32_param_3];
	ld.param.u32 	%r18, [matmul_kernel_fp32_param_4];
	ld.param.u32 	%r19, [matmul_kernel_fp32_param_5];
	cvta.to.global.u64 	%rd1, %rd8;
	cvta.to.global.u64 	%rd2, %rd7;
	mov.u32 	%r21, %ctaid.y;
	mov.u32 	%r22, %ntid.y;
	mov.u32 	%r23, %tid.y;
	mad.lo.s32 	%r1, %r21, %r22, %r23;
	mov.u32 	%r24, %ctaid.x;
	mov.u32 	%r25, %ntid.x;
	mov.u32 	%r26, %tid.x;
	mad.lo.s32 	%r2, %r24, %r25, %r26;
	setp.ge.s32 	%p1, %r1, %r20;
	setp.ge.s32 	%p2, %r2, %r18;
	or.pred  	%p3, %p1, %p2;
	@%p3 bra 	$L__BB0_14;
	setp.lt.s32 	%p4, %r19, 1;
	mov.f32 	%f67, 0f00000000;
	@%p4 bra 	$L__BB0_13;
	mul.lo.s32 	%r3, %r19, %r1;
	and.b32  	%r4, %r19, 7;
	setp.lt.u32 	%p5, %r19, 8;
	mov.f32 	%f67, 0f00000000;
	mov.b32 	%r39, 0;
	@%p5 bra 	$L__BB0_5;
	and.b32  	%r39, %r19, 2147483640;
	neg.s32 	%r37, %r39;
	shl.b32 	%r7, %r18, 3;
	mul.wide.u32 	%rd9, %r3, 4;
	add.s64 	%rd10, %rd9, %rd2;
	add.s64 	%rd52, %rd10, 16;
	mov.f32 	%f67, 0f00000000;
	mul.wide.s32 	%rd13, %r18, 4;
	mov.u32 	%r36, %r2;
$L__BB0_4:
	.pragma "nounroll";
	ld.global.f32 	%f17, [%rd52+-16];
	mul.wide.s32 	%rd11, %r36, 4;
	add.s64 	%rd12, %rd1, %rd11;
	ld.global.f32 	%f18, [%rd12];
	fma.rn.f32 	%f19, %f17, %f18, %f67;
	ld.global.f32 	%f20, [%rd52+-12];
	add.s64 	%rd14, %rd12, %rd13;
	ld.global.f32 	%f21, [%rd14];
	fma.rn.f32 	%f22, %f20, %f21, %f19;
	ld.global.f32 	%f23, [%rd52+-8];
	add.s64 	%rd15, %rd14, %rd13;
	ld.global.f32 	%f24, [%rd15];
	fma.rn.f32 	%f25, %f23, %f24, %f22;
	ld.global.f32 	%f26, [%rd52+-4];
	add.s64 	%rd16, %rd15, %rd13;
	ld.global.f32 	%f27, [%rd16];
	fma.rn.f32 	%f28, %f26, %f27, %f25;
	ld.global.f32 	%f29, [%rd52];
	add.s64 	%rd17, %rd16, %rd13;
	ld.global.f32 	%f30, [%rd17];
	fma.rn.f32 	%f31, %f29, %f30, %f28;
	ld.global.f32 	%f32, [%rd52+4];
	add.s64 	%rd18, %rd17, %rd13;
	ld.global.f32 	%f33, [%rd18];
	fma.rn.f32 	%f34, %f32, %f33, %f31;
	ld.global.f32 	%f35, [%rd52+8];
	add.s64 	%rd19, %rd18, %rd13;
	ld.global.f32 	%f36, [%rd19];
	fma.rn.f32 	%f37, %f35, %f36, %f34;
	ld.global.f32 	%f38, [%rd52+12];
	add.s64 	%rd20, %rd19, %rd13;
	ld.global.f32 	%f39, [%rd20];
	fma.rn.f32 	%f67, %f38, %f39, %f37;
	add.s32 	%r37, %r37, 8;
	add.s32 	%r36, %r36, %r7;
	add.s64 	%rd52, %rd52, 32;
	setp.ne.s32 	%p6, %r37, 0;
	@%p6 bra 	$L__BB0_4;
$L__BB0_5:
	setp.eq.s32 	%p7, %r4, 0;
	@%p7 bra 	$L__BB0_13;
	and.b32  	%r13, %r19, 3;
	setp.lt.u32 	%p8, %r4, 4;
	@%p8 bra 	$L__BB0_8;
	add.s32 	%r28, %r39, %r3;
	mul.wide.u32 	%rd21, %r28, 4;
	add.s64 	%rd22, %rd2, %rd21;
	ld.global.f32 	%f41, [%rd22];
	mad.lo.s32 	%r29, %r39, %r18, %r2;
	mul.wide.s32 	%rd23, %r29, 4;
	add.s64 	%rd24, %rd1, %rd23;
	ld.global.f32 	%f42, [%rd24];
	fma.rn.f32 	%f43, %f41, %f42, %f67;
	cvt.u64.u32 	%rd25, %r3;
	cvt.u64.u32 	%rd26, %r39;
	add.s64 	%rd27, %rd26, %rd25;
	shl.b64 	%rd28, %rd27, 2;
	add.s64 	%rd29, %rd2, %rd28;
	ld.global.f32 	%f44, [%rd29+4];
	mul.wide.s32 	%rd30, %r18, 4;
	add.s64 	%rd31, %rd24, %rd30;
	ld.global.f32 	%f45, [%rd31];
	fma.rn.f32 	%f46, %f44, %f45, %f43;
	ld.global.f32 	%f47, [%rd29+8];
	add.s64 	%rd32, %rd31, %rd30;
	ld.global.f32 	%f48, [%rd32];
	fma.rn.f32 	%f49, %f47, %f48, %f46;
	ld.global.f32 	%f50, [%rd29+12];
	add.s64 	%rd33, %rd32, %rd30;
	ld.global.f32 	%f51, [%rd33];
	fma.rn.f32 	%f67, %f50, %f51, %f49;
	add.s32 	%r39, %r39, 4;
$L__BB0_8:
	setp.eq.s32 	%p9, %r13, 0;
	@%p9 bra 	$L__BB0_13;
	setp.eq.s32 	%p10, %r13, 1;
	@%p10 bra 	$L__BB0_11;
	add.s32 	%r30, %r39, %r3;
	mul.wide.u32 	%rd34, %r30, 4;
	add.s64 	%rd35, %rd2, %rd34;
	ld.global.f32 	%f53, [%rd35];
	mad.lo.s32 	%r31, %r39, %r18, %r2;
	mul.wide.s32 	%rd36, %r31, 4;
	add.s64 	%rd37, %rd1, %rd36;
	ld.global.f32 	%f54, [%rd37];
	fma.rn.f32 	%f55, %f53, %f54, %f67;
	cvt.u64.u32 	%rd38, %r3;
	cvt.u64.u32 	%rd39, %r39;
	add.s64 	%rd40, %rd39, %rd38;
	shl.b64 	%rd41, %rd40, 2;
	add.s64 	%rd42, %rd2, %rd41;
	ld.global.f32 	%f56, [%rd42+4];
	mul.wide.s32 	%rd43, %r18, 4;
	add.s64 	%rd44, %rd37, %rd43;
	ld.global.f32 	%f57, [%rd44];
	fma.rn.f32 	%f67, %f56, %f57, %f55;
	add.s32 	%r39, %r39, 2;
$L__BB0_11:
	and.b32  	%r32, %r19, 1;
	setp.eq.b32 	%p11, %r32, 1;
	not.pred 	%p12, %p11;
	@%p12 bra 	$L__BB0_13;
	add.s32 	%r33, %r39, %r3;
	mul.wide.u32 	%rd45, %r33, 4;
	add.s64 	%rd46, %rd2, %rd45;
	ld.global.f32 	%f58, [%rd46];
	mad.lo.s32 	%r34, %r39, %r18, %r2;
	mul.wide.s32 	%rd47, %r34, 4;
	add.s64 	%rd48, %rd1, %rd47;
	ld.global.f32 	%f59, [%rd48];
	fma.rn.f32 	%f67, %f58, %f59, %f67;
$L__BB0_13:
	mad.lo.s32 	%r35, %r18, %r1, %r2;
	cvta.to.global.u64 	%rd49, %rd6;
	mul.wide.s32 	%rd50, %r35, 4;
	add.s64 	%rd51, %rd49, %rd50;
	st.global.f32 	[%rd51], %f67;
$L__BB0_14:
	ret;

}
	// .globl	matmul_batched_kernel_fp32
.visible .entry matmul_batched_kernel_fp32(
	.param .u64 .ptr .align 1 matmul_batched_kernel_fp32_param_0,
	.param .u64 .ptr .align 1 matmul_batched_kernel_fp32_param_1,
	.param .u64 .ptr .align 1 matmul_batched_kernel_fp32_param_2,
	.param .u32 matmul_batched_kernel_fp32_param_3,
	.param .u32 matmul_batched_kernel_fp32_param_4,
	.param .u32 matmul_batched_kernel_fp32_param_5,
	.param .u32 matmul_batched_kernel_fp32_param_6
)
{
	.reg .pred 	%p<15>;
	.reg .b32 	%r<87>;
	.reg .b32 	%f<68>;
	.reg .b64 	%rd<107>;

	ld.param.u64 	%rd9, [matmul_batched_kernel_fp32_param_0];
	ld.param.u64 	%rd10, [matmul_batched_kernel_fp32_param_1];
	ld.param.u32 	%r45, [matmul_batched_kernel_fp32_param_3];
	ld.param.u32 	%r46, [matmul_batched_kernel_fp32_param_4];
	ld.param.u32 	%r43, [matmul_batched_kernel_fp32_param_5];
	ld.param.u32 	%r44, [matmul_batched_kernel_fp32_param_6];
	cvta.to.global.u64 	%rd1, %rd10;
	cvta.to.global.u64 	%rd2, %rd9;
	mov.u32 	%r1, %ctaid.z;
	mov.u32 	%r47, %ctaid.y;
	mov.u32 	%r48, %ntid.y;
	mov.u32 	%r49, %tid.y;
	mad.lo.s32 	%r50, %r47, %r48, %r49;
	mov.u32 	%r51, %ctaid.x;
	mov.u32 	%r52, %ntid.x;
	mul.lo.s32 	%r3, %r51, %r52;
	mov.u32 	%r4, %tid.x;
	add.s32 	%r5, %r3, %r4;
	setp.ge.s32 	%p1, %r1, %r45;
	setp.ge.s32 	%p2, %r50, %r46;
	or.pred  	%p3, %p1, %p2;
	setp.ge.s32 	%p4, %r5, %r43;
	or.pred  	%p5, %p3, %p4;
	@%p5 bra 	$L__BB1_14;
	mul.lo.s32 	%r53, %r46, %r1;
	mul.lo.s32 	%r54, %r44, %r53;
	cvt.s64.s32 	%rd3, %r54;
	mul.lo.s32 	%r55, %r43, %r1;
	mul.lo.s32 	%r56, %r55, %r44;
	cvt.s64.s32 	%rd4, %r56;
	mul.lo.s32 	%r6, %r53, %r43;
	setp.lt.s32 	%p6, %r44, 1;
	mov.f32 	%f67, 0f00000000;
	@%p6 bra 	$L__BB1_13;
	mul.lo.s32 	%r7, %r44, %r50;
	and.b32  	%r8, %r44, 7;
	setp.lt.u32 	%p7, %r44, 8;
	mov.f32 	%f67, 0f00000000;
	mov.b32 	%r85, 0;
	@%p7 bra 	$L__BB1_5;
	and.b32  	%r58, %r44, 2147483640;
	neg.s32 	%r83, %r58;
	add.s32 	%r59, %r4, %r43;
	add.s32 	%r82, %r59, %r3;
	shl.b32 	%r60, %r43, 1;
	add.s32 	%r81, %r5, %r60;
	mad.lo.s32 	%r80, %r43, 3, %r5;
	shl.b32 	%r61, %r43, 2;
	add.s32 	%r79, %r5, %r61;
	mad.lo.s32 	%r78, %r43, 5, %r5;
	mad.lo.s32 	%r77, %r43, 6, %r5;
	mad.lo.s32 	%r76, %r43, 7, %r5;
	cvt.u64.u32 	%rd11, %r7;
	add.s64 	%rd12, %rd3, %rd11;
	shl.b64 	%rd13, %rd12, 2;
	add.s64 	%rd14, %rd13, %rd2;
	add.s64 	%rd106, %rd14, 16;
	mov.f32 	%f67, 0f00000000;
	mov.u32 	%r75, %r5;
$L__BB1_4:
	.pragma "nounroll";
	and.b32  	%r85, %r44, 2147483640;
	ld.global.f32 	%f17, [%rd106+-16];
	cvt.s64.s32 	%rd15, %r75;
	add.s64 	%rd16, %rd15, %rd4;
	shl.b64 	%rd17, %rd16, 2;
	add.s64 	%rd18, %rd1, %rd17;
	ld.global.f32 	%f18, [%rd18];
	fma.rn.f32 	%f19, %f17, %f18, %f67;
	ld.global.f32 	%f20, [%rd106+-12];
	cvt.s64.s32 	%rd19, %r82;
	add.s64 	%rd20, %rd19, %rd4;
	shl.b64 	%rd21, %rd20, 2;
	add.s64 	%rd22, %rd1, %rd21;
	ld.global.f32 	%f21, [%rd22];
	fma.rn.f32 	%f22, %f20, %f21, %f19;
	ld.global.f32 	%f23, [%rd106+-8];
	cvt.s64.s32 	%rd23, %r81;
	add.s64 	%rd24, %rd23, %rd4;
	shl.b64 	%rd25, %rd24, 2;
	add.s64 	%rd26, %rd1, %rd25;
	ld.global.f32 	%f24, [%rd26];
	fma.rn.f32 	%f25, %f23, %f24, %f22;
	ld.global.f32 	%f26, [%rd106+-4];
	cvt.s64.s32 	%rd27, %r80;
	add.s64 	%rd28, %rd27, %rd4;
	shl.b64 	%rd29, %rd28, 2;
	add.s64 	%rd30, %rd1, %rd29;
	ld.global.f32 	%f27, [%rd30];
	fma.rn.f32 	%f28, %f26, %f27, %f25;
	ld.global.f32 	%f29, [%rd106];
	cvt.s64.s32 	%rd31, %r79;
	add.s64 	%rd32, %rd31, %rd4;
	shl.b64 	%rd33, %rd32, 2;
	add.s64 	%rd34, %rd1, %rd33;
	ld.global.f32 	%f30, [%rd34];
	fma.rn.f32 	%f31, %f29, %f30, %f28;
	ld.global.f32 	%f32, [%rd106+4];
	cvt.s64.s32 	%rd35, %r78;
	add.s64 	%rd36, %rd35, %rd4;
	shl.b64 	%rd37, %rd36, 2;
	add.s64 	%rd38, %rd1, %rd37;
	ld.global.f32 	%f33, [%rd38];
	fma.rn.f32 	%f34, %f32, %f33, %f31;
	ld.global.f32 	%f35, [%rd106+8];
	cvt.s64.s32 	%rd39, %r77;
	add.s64 	%rd40, %rd39, %rd4;
	shl.b64 	%rd41, %rd40, 2;
	add.s64 	%rd42, %rd1, %rd41;
	ld.global.f32 	%f36, [%rd42];
	fma.rn.f32 	%f37, %f35, %f36, %f34;
	ld.global.f32 	%f38, [%rd106+12];
	cvt.s64.s32 	%rd43, %r76;
	add.s64 	%rd44, %rd43, %rd4;
	shl.b64 	%rd45, %rd44, 2;
	add.s64 	%rd46, %rd1, %rd45;
	ld.global.f32 	%f39, [%rd46];
	fma.rn.f32 	%f67, %f38, %f39, %f37;
	add.s32 	%r83, %r83, 8;
	shl.b32 	%r62, %r43, 3;
	add.s32 	%r82, %r82, %r62;
	add.s32 	%r81, %r81, %r62;
	add.s32 	%r80, %r80, %r62;
	add.s32 	%r79, %r79, %r62;
	add.s32 	%r78, %r78, %r62;
	add.s32 	%r77, %r77, %r62;
	add.s32 	%r76, %r76, %r62;
	add.s32 	%r75, %r75, %r62;
	add.s64 	%rd106, %rd106, 32;
	setp.ne.s32 	%p8, %r83, 0;
	@%p8 bra 	$L__BB1_4;
$L__BB1_5:
	setp.eq.s32 	%p9, %r8, 0;
	@%p9 bra 	$L__BB1_13;
	and.b32  	%r37, %r44, 3;
	setp.lt.u32 	%p10, %r8, 4;
	@%p10 bra 	$L__BB1_8;
	add.s32 	%r63, %r85, %r7;
	cvt.u64.u32 	%rd47, %r63;
	add.s64 	%rd48, %rd47, %rd3;
	shl.b64 	%rd49, %rd48, 2;
	add.s64 	%rd50, %rd2, %rd49;
	ld.global.f32 	%f41, [%rd50];
	mad.lo.s32 	%r64, %r85, %r43, %r5;
	cvt.s64.s32 	%rd51, %r64;
	add.s64 	%rd52, %rd51, %rd4;
	shl.b64 	%rd53, %rd52, 2;
	add.s64 	%rd54, %rd1, %rd53;
	ld.global.f32 	%f42, [%rd54];
	fma.rn.f32 	%f43, %f41, %f42, %f67;
	cvt.u64.u32 	%rd55, %r7;
	cvt.u64.u32 	%rd56, %r85;
	add.s64 	%rd57, %rd56, %rd55;
	add.s64 	%rd58, %rd57, %rd3;
	shl.b64 	%rd59, %rd58, 2;
	add.s64 	%rd60, %rd2, %rd59;
	ld.global.f32 	%f44, [%rd60+4];
	add.s32 	%r65, %r64, %r43;
	cvt.s64.s32 	%rd61, %r65;
	add.s64 	%rd62, %rd61, %rd4;
	shl.b64 	%rd63, %rd62, 2;
	add.s64 	%rd64, %rd1, %rd63;
	ld.global.f32 	%f45, [%rd64];
	fma.rn.f32 	%f46, %f44, %f45, %f43;
	ld.global.f32 	%f47, [%rd60+8];
	add.s32 	%r66, %r65, %r43;
	cvt.s64.s32 	%rd65, %r66;
	add.s64 	%rd66, %rd65, %rd4;
	shl.b64 	%rd67, %rd66, 2;
	add.s64 	%rd68, %rd1, %rd67;
	ld.global.f32 	%f48, [%rd68];
	fma.rn.f32 	%f49, %f47, %f48, %f46;
	ld.global.f32 	%f50, [%rd60+12];
	add.s32 	%r67, %r66, %r43;
	cvt.s64.s32 	%rd69, %r67;
	add.s64 	%rd70, %rd69, %rd4;
	shl.b64 	%rd71, %rd70, 2;
	add.s64 	%rd72, %rd1, %rd71;
	ld.global.f32 	%f51, [%rd72];
	fma.rn.f32 	%f67, %f50, %f51, %f49;
	add.s32 	%r85, %r85, 4;
$L__BB1_8:
	setp.eq.s32 	%p11, %r37, 0;
	@%p11 bra 	$L__BB1_13;
	setp.eq.s32 	%p12, %r37, 1;
	@%p12 bra 	$L__BB1_11;
	add.s32 	%r68, %r85, %r7;
	cvt.u64.u32 	%rd73, %r68;
	add.s64 	%rd74, %rd73, %rd3;
	shl.b64 	%rd75, %rd74, 2;
	add.s64 	%rd76, %rd2, %rd75;
	ld.global.f32 	%f53, [%rd76];
	mad.lo.s32 	%r69, %r85, %r43, %r5;
	cvt.s64.s32 	%rd77, %r69;
	add.s64 	%rd78, %rd77, %rd4;
	shl.b64 	%rd79, %rd78, 2;
	add.s64 	%rd80, %rd1, %rd79;
	ld.global.f32 	%f54, [%rd80];
	fma.rn.f32 	%f55, %f53, %f54, %f67;
	cvt.u64.u32 	%rd81, %r7;
	cvt.u64.u32 	%rd82, %r85;
	add.s64 	%rd83, %rd82, %rd81;
	add.s64 	%rd84, %rd83, %rd3;
	shl.b64 	%rd85, %rd84, 2;
	add.s64 	%rd86, %rd2, %rd85;
	ld.global.f32 	%f56, [%rd86+4];
	add.s32 	%r70, %r69, %r43;
	cvt.s64.s32 	%rd87, %r70;
	add.s64 	%rd88, %rd87, %rd4;
	shl.b64 	%rd89, %rd88, 2;
	add.s64 	%rd90, %rd1, %rd89;
	ld.global.f32 	%f57, [%rd90];
	fma.rn.f32 	%f67, %f56, %f57, %f55;
	add.s32 	%r85, %r85, 2;
$L__BB1_11:
	and.b32  	%r71, %r44, 1;
	setp.eq.b32 	%p13, %r71, 1;
	not.pred 	%p14, %p13;
	@%p14 bra 	$L__BB1_13;
	add.s32 	%r72, %r85, %r7;
	cvt.u64.u32 	%rd91, %r72;
	add.s64 	%rd92, %rd91, %rd3;
	shl.b64 	%rd93, %rd92, 2;
	add.s64 	%rd94, %rd2, %rd93;
	ld.global.f32 	%f58, [%rd94];
	mad.lo.s32 	%r73, %r85, %r43, %r5;
	cvt.s64.s32 	%rd95, %r73;
	add.s64 	%rd96, %rd95, %rd4;
	shl.b64 	%rd97, %rd96, 2;
	add.s64 	%rd98, %rd1, %rd97;
	ld.global.f32 	%f59, [%rd98];
	fma.rn.f32 	%f67, %f58, %f59, %f67;
$L__BB1_13:
	ld.param.u64 	%rd105, [matmul_batched_kernel_fp32_param_2];
	mad.lo.s32 	%r74, %r43, %r50, %r5;
	cvt.s64.s32 	%rd99, %r74;
	cvt.s64.s32 	%rd100, %r6;
	add.s64 	%rd101, %rd99, %rd100;
	cvta.to.global.u64 	%rd102, %rd105;
	shl.b64 	%rd103, %rd101, 2;
	add.s64 	%rd104, %rd102, %rd103;
	st.global.f32 	[%rd104], %f67;
$L__BB1_14:
	ret;

}


// ===== COMPILED SASS (sm_100) =====

	.target	sm_100

	.elftype	@"ET_EXEC"


//--------------------- .note.nv.tkinfo           --------------------------
	.section	.note.nv.tkinfo,"",@"SHT_NOTE"
	.sectionflags	@"SHF_NOTE_NV_TKINFO"
	.tkinfo
        /*0018*/ 	.word	0x00000002
        /*0030*/ 	.string	""
        /*0030*/ 	.string	"ptxas"
        /*0030*/ 	.string	"Cuda compilation tools, release 13.0, V13.0.88"
        /*0030*/ 	.string	"Build cuda_13.0.r13.0/compiler.36424714_0"
        /*0030*/ 	.string	"-arch sm_100 -m 64 "



//--------------------- .note.nv.cuinfo           --------------------------
	.section	.note.nv.cuinfo,"",@"SHT_NOTE"
	.sectionflags	@"SHF_NOTE_NV_CUINFO"
        /*0018*/ 	.short	0x0002
        /*001a*/ 	.short	0x0064
        /*001c*/ 	.short	0x0082
	.zero		2


//--------------------- .nv.info                  --------------------------
	.section	.nv.info,"",@"SHT_CUDA_INFO"
	.align	4


	//----- nvinfo : EIATTR_REGCOUNT
	.align		4
        /*0000*/ 	.byte	0x04, 0x2f
        /*0002*/ 	.short	(.L_1 - .L_0)
	.align		4
.L_0:
        /*0004*/ 	.word	index@(matmul_kernel_fp32)
        /*0008*/ 	.word	0x00000020


	//----- nvinfo : EIATTR_FRAME_SIZE
	.align		4
.L_1:
        /*000c*/ 	.byte	0x04, 0x11
        /*000e*/ 	.short	(.L_3 - .L_2)
	.align		4
.L_2:
        /*0010*/ 	.word	index@(matmul_kernel_fp32)
        /*0014*/ 	.word	0x00000000


	//----- nvinfo : EIATTR_REGCOUNT
	.align		4
.L_3:
        /*0018*/ 	.byte	0x04, 0x2f
        /*001a*/ 	.short	(.L_5 - .L_4)
	.align		4
.L_4:
        /*001c*/ 	.word	index@(matmul_batched_kernel_fp32)
        /*0020*/ 	.word	0x00000020


	//----- nvinfo : EIATTR_FRAME_SIZE
	.align		4
.L_5:
        /*0024*/ 	.byte	0x04, 0x11
        /*0026*/ 	.short	(.L_7 - .L_6)
	.align		4
.L_6:
        /*0028*/ 	.word	index@(matmul_batched_kernel_fp32)
        /*002c*/ 	.word	0x00000000


	//----- nvinfo : EIATTR_MIN_STACK_SIZE
	.align		4
.L_7:
        /*0030*/ 	.byte	0x04, 0x12
        /*0032*/ 	.short	(.L_9 - .L_8)
	.align		4
.L_8:
        /*0034*/ 	.word	index@(matmul_batched_kernel_fp32)
        /*0038*/ 	.word	0x00000000


	//----- nvinfo : EIATTR_MIN_STACK_SIZE
	.align		4
.L_9:
        /*003c*/ 	.byte	0x04, 0x12
        /*003e*/ 	.short	(.L_11 - .L_10)
	.align		4
.L_10:
        /*0040*/ 	.word	index@(matmul_kernel_fp32)
        /*0044*/ 	.word	0x00000000
.L_11:


//--------------------- .nv.compat                --------------------------
	.section	.nv.compat,"",@"SHT_CUDA_COMPAT_INFO"
	.align	4
        /*0000*/ 	.byte	0x02, 0x09, 0x00, 0x00, 0x02, 0x02, 0x01, 0x00, 0x02, 0x05, 0x05, 0x00, 0x03, 0x07, 0x01, 0x01
        /*0010*/ 	.byte	0x02, 0x03, 0x00, 0x00, 0x02, 0x06, 0x01, 0x00, 0x04, 0x0b, 0x08, 0x00, 0x09, 0x00, 0x00, 0x00
        /*0020*/ 	.byte	0x00, 0x00, 0x00, 0x00


//--------------------- .nv.info.matmul_batched_kernel_fp32 --------------------------
	.section	.nv.info.matmul_batched_kernel_fp32,"",@"SHT_CUDA_INFO"
	.sectionflags	@""
	.align	4


	//----- nvinfo : EIATTR_CUDA_API_VERSION
	.align		4
        /*0000*/ 	.byte	0x04, 0x37
        /*0002*/ 	.short	(.L_13 - .L_12)
.L_12:
        /*0004*/ 	.word	0x00000082


	//----- nvinfo : EIATTR_KPARAM_INFO
	.align		4
.L_13:
        /*0008*/ 	.byte	0x04, 0x17
        /*000a*/ 	.short	(.L_15 - .L_14)
.L_14:
        /*000c*/ 	.word	0x00000000
        /*0010*/ 	.short	0x0006
        /*0012*/ 	.short	0x0024
        /*0014*/ 	.byte	0x00, 0xf0, 0x11, 0x00


	//----- nvinfo : EIATTR_KPARAM_INFO
	.align		4
.L_15:
        /*0018*/ 	.byte	0x04, 0x17
        /*001a*/ 	.short	(.L_17 - .L_16)
.L_16:
        /*001c*/ 	.word	0x00000000
        /*0020*/ 	.short	0x0005
        /*0022*/ 	.short	0x0020
        /*0024*/ 	.byte	0x00, 0xf0, 0x11, 0x00


	//----- nvinfo : EIATTR_KPARAM_INFO
	.align		4
.L_17:
        /*0028*/ 	.byte	0x04, 0x17
        /*002a*/ 	.short	(.L_19 - .L_18)
.L_18:
        /*002c*/ 	.word	0x00000000
        /*0030*/ 	.short	0x0004
        /*0032*/ 	.short	0x001c
        /*0034*/ 	.byte	0x00, 0xf0, 0x11, 0x00


	//----- nvinfo : EIATTR_KPARAM_INFO
	.align		4
.L_19:
        /*0038*/ 	.byte	0x04, 0x17
        /*003a*/ 	.short	(.L_21 - .L_20)
.L_20:
        /*003c*/ 	.word	0x00000000
        /*0040*/ 	.short	0x0003
        /*0042*/ 	.short	0x0018
        /*0044*/ 	.byte	0x00, 0xf0, 0x11, 0x00


	//----- nvinfo : EIATTR_KPARAM_INFO
	.align		4
.L_21:
        /*0048*/ 	.byte	0x04, 0x17
        /*004a*/ 	.short	(.L_23 - .L_22)
.L_22:
        /*004c*/ 	.word	0x00000000
        /*0050*/ 	.short	0x0002
        /*0052*/ 	.short	0x0010
        /*0054*/ 	.byte	0x00, 0xf5, 0x21, 0x00


	//----- nvinfo : EIATTR_KPARAM_INFO
	.align		4
.L_23:
        /*0058*/ 	.byte	0x04, 0x17
        /*005a*/ 	.short	(.L_25 - .L_24)
.L_24:
        /*005c*/ 	.word	0x00000000
        /*0060*/ 	.short	0x0001
        /*0062*/ 	.short	0x0008
        /*0064*/ 	.byte	0x00, 0xf5, 0x21, 0x00


	//----- nvinfo : EIATTR_KPARAM_INFO
	.align		4
.L_25:
        /*0068*/ 	.byte	0x04, 0x17
        /*006a*/ 	.short	(.L_27 - .L_26)
.L_26:
        /*006c*/ 	.word	0x00000000
        /*0070*/ 	.short	0x0000
        /*0072*/ 	.short	0x0000
        /*0074*/ 	.byte	0x00, 0xf5, 0x21, 0x00


	//----- nvinfo : EIATTR_SPARSE_MMA_MASK
	.align		4
.L_27:
        /*0078*/ 	.byte	0x03, 0x50
        /*007a*/ 	.short	0x0000


	//----- nvinfo : EIATTR_MAXREG_COUNT
	.align		4
        /*007c*/ 	.byte	0x03, 0x1b
        /*007e*/ 	.short	0x00ff


	//----- nvinfo : EIATTR_MERCURY_ISA_VERSION
	.align		4
        /*0080*/ 	.byte	0x03, 0x5f
        /*0082*/ 	.short	0x0101


	//----- nvinfo : EIATTR_VRC_CTA_INIT_COUNT
	.align		4
        /*0084*/ 	.byte	0x02, 0x4a
	.zero		1
	.zero		1


	//----- nvinfo : EIATTR_EXIT_INSTR_OFFSETS
	.align		4
        /*0088*/ 	.byte	0x04, 0x1c
        /*008a*/ 	.short	(.L_29 - .L_28)


	//   ....[0]....
.L_28:
        /*008c*/ 	.word	0x00000100


	//   ....[1]....
        /*0090*/ 	.word	0x00000e50


	//----- nvinfo : EIATTR_CBANK_PARAM_SIZE
	.align		4
.L_29:
        /*0094*/ 	.byte	0x03, 0x19
        /*0096*/ 	.short	0x0028


	//----- nvinfo : EIATTR_PARAM_CBANK
	.align		4
        /*0098*/ 	.byte	0x04, 0x0a
        /*009a*/ 	.short	(.L_31 - .L_30)
	.align		4
.L_30:
        /*009c*/ 	.word	index@(.nv.constant0.matmul_batched_kernel_fp32)
        /*00a0*/ 	.short	0x0380
        /*00a2*/ 	.short	0x0028


	//----- nvinfo : EIATTR_SW_WAR
	.align		4
.L_31:
        /*00a4*/ 	.byte	0x04, 0x36
        /*00a6*/ 	.short	(.L_33 - .L_32)
.L_32:
        /*00a8*/ 	.word	0x00000008
.L_33:


//--------------------- .nv.info.matmul_kernel_fp32 --------------------------
	.section	.nv.info.matmul_kernel_fp32,"",@"SHT_CUDA_INFO"
	.sectionflags	@""
	.align	4


	//----- nvinfo : EIATTR_CUDA_API_VERSION
	.align		4
        /*0000*/ 	.byte	0x04, 0x37
        /*0002*/ 	.short	(.L_35 - .L_34)
.L_34:
        /*0004*/ 	.word	0x00000082


	//----- nvinfo : EIATTR_KPARAM_INFO
	.align		4
.L_35:
        /*0008*/ 	.byte	0x04, 0x17
        /*000a*/ 	.short	(.L_37 - .L_36)
.L_36:
        /*000c*/ 	.word	0x00000000
        /*0010*/ 	.short	0x0005
        /*0012*/ 	.short	0x0020
        /*0014*/ 	.byte	0x00, 0xf0, 0x11, 0x00


	//----- nvinfo : EIATTR_KPARAM_INFO
	.align		4
.L_37:
        /*0018*/ 	.byte	0x04, 0x17
        /*001a*/ 	.short	(.L_39 - .L_38)
.L_38:
        /*001c*/ 	.word	0x00000000
        /*0020*/ 	.short	0x0004
        /*0022*/ 	.short	0x001c
        /*0024*/ 	.byte	0x00, 0xf0, 0x11, 0x00


	//----- nvinfo : EIATTR_KPARAM_INFO
	.align		4
.L_39:
        /*0028*/ 	.byte	0x04, 0x17
        /*002a*/ 	.short	(.L_41 - .L_40)
.L_40:
        /*002c*/ 	.word	0x00000000
        /*0030*/ 	.short	0x0003
        /*0032*/ 	.short	0x0018
        /*0034*/ 	.byte	0x00, 0xf0, 0x11, 0x00


	//----- nvinfo : EIATTR_KPARAM_INFO
	.align		4
.L_41:
        /*0038*/ 	.byte	0x04, 0x17
        /*003a*/ 	.short	(.L_43 - .L_42)
.L_42:
        /*003c*/ 	.word	0x00000000
        /*0040*/ 	.short	0x0002
        /*0042*/ 	.short	0x0010
        /*0044*/ 	.byte	0x00, 0xf5, 0x21, 0x00


	//----- nvinfo : EIATTR_KPARAM_INFO
	.align		4
.L_43:
        /*0048*/ 	.byte	0x04, 0x17
        /*004a*/ 	.short	(.L_45 - .L_44)
.L_44:
        /*004c*/ 	.word	0x00000000
        /*0050*/ 	.short	0x0001
        /*0052*/ 	.short	0x0008
        /*0054*/ 	.byte	0x00, 0xf5, 0x21, 0x00


	//----- nvinfo : EIATTR_KPARAM_INFO
	.align		4
.L_45:
        /*0058*/ 	.byte	0x04, 0x17
        /*005a*/ 	.short	(.L_47 - .L_46)
.L_46:
        /*005c*/ 	.word	0x00000000
        /*0060*/ 	.short	0x0000
        /*0062*/ 	.short	0x0000
        /*0064*/ 	.byte	0x00, 0xf5, 0x21, 0x00


	//----- nvinfo : EIATTR_SPARSE_MMA_MASK
	.align		4
.L_47:
        /*0068*/ 	.byte	0x03, 0x50
        /*006a*/ 	.short	0x0000


	//----- nvinfo : EIATTR_MAXREG_COUNT
	.align		4
        /*006c*/ 	.byte	0x03, 0x1b
        /*006e*/ 	.short	0x00ff


	//----- nvinfo : EIATTR_MERCURY_ISA_VERSION
	.align		4
        /*0070*/ 	.byte	0x03, 0x5f
        /*0072*/ 	.short	0x0101


	//----- nvinfo : EIATTR_VRC_CTA_INIT_COUNT
	.align		4
        /*0074*/ 	.byte	0x02, 0x4a
	.zero		1
	.zero		1


	//----- nvinfo : EIATTR_EXIT_INSTR_OFFSETS
	.align		4
        /*0078*/ 	.byte	0x04, 0x1c
        /*007a*/ 	.short	(.L_49 - .L_48)


	//   ....[0]....
.L_48:
        /*007c*/ 	.word	0x000000c0


	//   ....[1]....
        /*0080*/ 	.word	0x000008e0


	//----- nvinfo : EIATTR_CBANK_PARAM_SIZE
	.align		4
.L_49:
        /*0084*/ 	.byte	0x03, 0x19
        /*0086*/ 	.short	0x0024


	//----- nvinfo : EIATTR_PARAM_CBANK
	.align		4
        /*0088*/ 	.byte	0x04, 0x0a
        /*008a*/ 	.short	(.L_51 - .L_50)
	.align		4
.L_50:
        /*008c*/ 	.word	index@(.nv.constant0.matmul_kernel_fp32)
        /*0090*/ 	.short	0x0380
        /*0092*/ 	.short	0x0024


	//----- nvinfo : EIATTR_SW_WAR
	.align		4
.L_51:
        /*0094*/ 	.byte	0x04, 0x36
        /*0096*/ 	.short	(.L_53 - .L_52)
.L_52:
        /*0098*/ 	.word	0x00000008
.L_53:


//--------------------- .nv.callgraph             --------------------------
	.section	.nv.callgraph,"",@"SHT_CUDA_CALLGRAPH"
	.align	4
	.sectionentsize	8
	.align		4
        /*0000*/ 	.word	0x00000000
	.align		4
        /*0004*/ 	.word	0xffffffff
	.align		4
        /*0008*/ 	.word	0x00000000
	.align		4
        /*000c*/ 	.word	0xfffffffe
	.align		4
        /*0010*/ 	.word	0x00000000
	.align		4
        /*0014*/ 	.word	0xfffffffd
	.align		4
        /*0018*/ 	.word	0x00000000
	.align		4
        /*001c*/ 	.word	0xfffffffc


//--------------------- .text.matmul_batched_kernel_fp32 --------------------------
	.section	.text.matmul_batched_kernel_fp32,"ax",@progbits
	.align	128
        .global         matmul_batched_kernel_fp32
        .type           matmul_batched_kernel_fp32,@function
        .size           matmul_batched_kernel_fp32,(.L_x_11 - matmul_batched_kernel_fp32)
        .other          matmul_batched_kernel_fp32,@"STO_CUDA_ENTRY STV_DEFAULT"
matmul_batched_kernel_fp32:
.text.matmul_batched_kernel_fp32:
[----:B------:R-:W-:Y:S01]  /*0000*/  LDC R1, c[0x0][0x37c] ;  /* 0x0000df00ff017b82 */ /* 0x000fe20000000800 */
[----:B------:R-:W0:Y:S07]  /*0010*/  S2R R3, SR_TID.Y ;  /* 0x0000000000037919 */ /* 0x000e2e0000002200 */
[----:B------:R-:W0:Y:S01]  /*0020*/  S2UR UR6, SR_CTAID.Y ;  /* 0x00000000000679c3 */ /* 0x000e220000002600 */
[----:B------:R-:W1:Y:S07]  /*0030*/  S2R R11, SR_TID.X ;  /* 0x00000000000b7919 */ /* 0x000e6e0000002100 */
[----:B------:R-:W0:Y:S01]  /*0040*/  LDC R2, c[0x0][0x364] ;  /* 0x0000d900ff027b82 */ /* 0x000e220000000800 */
[----:B------:R-:W2:Y:S07]  /*0050*/  LDCU UR4, c[0x0][0x360] ;  /* 0x00006c00ff0477ac */ /* 0x000eae0008000800 */
[----:B------:R-:W2:Y:S08]  /*0060*/  S2UR UR5, SR_CTAID.X ;  /* 0x00000000000579c3 */ /* 0x000eb00000002500 */
[----:B------:R-:W3:Y:S08]  /*0070*/  LDC.64 R4, c[0x0][0x398] ;  /* 0x0000e600ff047b82 */ /* 0x000ef00000000a00 */
[----:B------:R-:W4:Y:S01]  /*0080*/  S2UR UR8, SR_CTAID.Z ;  /* 0x00000000000879c3 */ /* 0x000f220000002700 */
[----:B0-----:R-:W-:-:S07]  /*0090*/  IMAD R2, R2, UR6, R3 ;  /* 0x0000000602027c24 */ /* 0x001fce000f8e0203 */
[----:B------:R-:W0:Y:S01]  /*00a0*/  LDC R0, c[0x0][0x3a0] ;  /* 0x0000e800ff007b82 */ /* 0x000e220000000800 */
[----:B--2---:R-:W-:-:S06]  /*00b0*/  UIMAD UR5, UR5, UR4, URZ ;  /* 0x00000004050572a4 */ /* 0x004fcc000f8e02ff */
[----:B-1----:R-:W-:Y:S01]  /*00c0*/  VIADD R3, R11, UR5 ;  /* 0x000000050b037c36 */ /* 0x002fe20008000000 */
[----:B---3--:R-:W-:-:S04]  /*00d0*/  ISETP.GE.AND P0, PT, R2, R5, PT ;  /* 0x000000050200720c */ /* 0x008fc80003f06270 */
[----:B----4-:R-:W-:-:S04]  /*00e0*/  ISETP.LE.OR P0, PT, R4, UR8, P0 ;  /* 0x0000000804007c0c */ /* 0x010fc80008703670 */
[----:B0-----:R-:W-:-:S13]  /*00f0*/  ISETP.GE.OR P0, PT, R3, R0, P0 ;  /* 0x000000000300720c */ /* 0x001fda0000706670 */
[----:B------:R-:W-:Y:S05]  /*0100*/  @P0 EXIT ;  /* 0x000000000000094d */ /* 0x000fea0003800000 */
[----:B------:R-:W0:Y:S01]  /*0110*/  LDCU UR6, c[0x0][0x3a4] ;  /* 0x00007480ff0677ac */ /* 0x000e220008000800 */
[----:B------:R-:W-:Y:S02]  /*0120*/  IMAD R5, R5, UR8, RZ ;  /* 0x0000000805057c24 */ /* 0x000fe4000f8e02ff */
[----:B------:R-:W-:Y:S01]  /*0130*/  IMAD.MOV.U32 R16, RZ, RZ, RZ ;  /* 0x000000ffff107224 */ /* 0x000fe200078e00ff */
[----:B------:R-:W1:Y:S01]  /*0140*/  LDCU.64 UR10, c[0x0][0x358] ;  /* 0x00006b00ff0a77ac */ /* 0x000e620008000a00 */
[----:B------:R-:W-:Y:S01]  /*0150*/  IMAD R4, R5, R0, RZ ;  /* 0x0000000005047224 */ /* 0x000fe200078e02ff */
[----:B0-----:R-:W-:-:S09]  /*0160*/  UISETP.GE.AND UP0, UPT, UR6, 0x1, UPT ;  /* 0x000000010600788c */ /* 0x001fd2000bf06270 */
[----:B-1----:R-:W-:Y:S05]  /*0170*/  BRA.U !UP0, `(.L_x_0) ;  /* 0x0000000d08147547 */ /* 0x002fea000b800000 */
[----:B------:R-:W-:Y:S01]  /*0180*/  UISETP.GE.U32.AND UP0, UPT, UR6, 0x8, UPT ;  /* 0x000000080600788c */ /* 0x000fe2000bf06070 */
[----:B------:R-:W-:Y:S01]  /*0190*/  IMAD R8, R0, UR8, RZ ;  /* 0x0000000800087c24 */ /* 0x000fe2000f8e02ff */
[----:B------:R-:W-:Y:S01]  /*01a0*/  UMOV UR4, URZ ;  /* 0x000000ff00047c82 */ /* 0x000fe20008000000 */
[----:B------:R-:W-:Y:S02]  /*01b0*/  IMAD R6, R5, UR6, RZ ;  /* 0x0000000605067c24 */ /* 0x000fe4000f8e02ff */
[----:B------:R-:W-:Y:S02]  /*01c0*/  IMAD R8, R8, UR6, RZ ;  /* 0x0000000608087c24 */ /* 0x000fe4000f8e02ff */
[----:B------:R-:W-:Y:S01]  /*01d0*/  IMAD R7, R2, UR6, RZ ;  /* 0x0000000602077c24 */ /* 0x000fe2000f8e02ff */
[----:B------:R-:W-:Y:S01]  /*01e0*/  SHF.R.S32.HI R9, RZ, 0x1f, R6 ;  /* 0x0000001fff097819 */ /* 0x000fe20000011406 */
[----:B------:R-:W-:Y:S01]  /*01f0*/  IMAD.MOV.U32 R16, RZ, RZ, RZ ;  /* 0x000000ffff107224 */ /* 0x000fe200078e00ff */
[----:B------:R-:W-:Y:S01]  /*0200*/  SHF.R.S32.HI R10, RZ, 0x1f, R8 ;  /* 0x0000001fff0a7819 */ /* 0x000fe20000011408 */
[----:B------:R-:W-:Y:S06]  /*0210*/  BRA.U !UP0, `(.L_x_1) ;  /* 0x0000000508687547 */ /* 0x000fec000b800000 */
[----:B------:R-:W0:Y:S01]  /*0220*/  LDCU.64 UR12, c[0x0][0x380] ;  /* 0x00007000ff0c77ac */ /* 0x000e220008000a00 */
[----:B------:R-:W-:Y:S01]  /*0230*/  IADD3 R22, P0, PT, R6, R7, RZ ;  /* 0x0000000706167210 */ /* 0x000fe20007f1e0ff */
[C---:B------:R-:W-:Y:S01]  /*0240*/  IMAD R21, R0.reuse, 0x3, R3 ;  /* 0x0000000300157824 */ /* 0x040fe200078e0203 */
[C---:B------:R-:W-:Y:S01]  /*0250*/  IADD3 R5, PT, PT, R0.reuse, UR5, R11 ;  /* 0x0000000500057c10 */ /* 0x040fe2000fffe00b */
[----:B------:R-:W-:Y:S01]  /*0260*/  ULOP3.LUT UR4, UR6, 0x7ffffff8, URZ, 0xc0, !UPT ;  /* 0x7ffffff806047892 */ /* 0x000fe2000f8ec0ff */
[C---:B------:R-:W-:Y:S02]  /*0270*/  IMAD R11, R0.reuse, 0x2, R3 ;  /* 0x00000002000b7824 */ /* 0x040fe400078e0203 */
[----:B------:R-:W-:Y:S01]  /*0280*/  IMAD.X R13, RZ, RZ, R9, P0 ;  /* 0x000000ffff0d7224 */ /* 0x000fe200000e0609 */
[----:B------:R-:W-:Y:S01]  /*0290*/  UIADD3 UR7, UPT, UPT, -UR4, URZ, URZ ;  /* 0x000000ff04077290 */ /* 0x000fe2000fffe1ff */
[C-C-:B------:R-:W-:Y:S02]  /*02a0*/  IMAD R23, R0.reuse, 0x4, R3.reuse ;  /* 0x0000000400177824 */ /* 0x140fe400078e0203 */
[----:B------:R-:W-:-:S02]  /*02b0*/  IMAD R25, R0, 0x5, R3 ;  /* 0x0000000500197824 */ /* 0x000fc400078e0203 */
[C-C-:B------:R-:W-:Y:S02]  /*02c0*/  IMAD R27, R0.reuse, 0x6, R3.reuse ;  /* 0x00000006001b7824 */ /* 0x140fe400078e0203 */
[--C-:B------:R-:W-:Y:S02]  /*02d0*/  IMAD R29, R0, 0x7, R3.reuse ;  /* 0x00000007001d7824 */ /* 0x100fe400078e0203 */
[----:B------:R-:W-:Y:S01]  /*02e0*/  IMAD.MOV.U32 R16, RZ, RZ, RZ ;  /* 0x000000ffff107224 */ /* 0x000fe200078e00ff */
[----:B0-----:R-:W-:Y:S01]  /*02f0*/  LEA R17, P0, R22, UR12, 0x2 ;  /* 0x0000000c16117c11 */ /* 0x001fe2000f8010ff */
[----:B------:R-:W-:-:S03]  /*0300*/  IMAD.MOV.U32 R20, RZ, RZ, R3 ;  /* 0x000000ffff147224 */ /* 0x000fc600078e0003 */
[----:B------:R-:W-:Y:S01]  /*0310*/  LEA.HI.X R22, R22, UR13, R13, 0x2, P0 ;  /* 0x0000000d16167c11 */ /* 0x000fe200080f140d */
[----:B------:R-:W0:Y:S01]  /*0320*/  LDCU.64 UR12, c[0x0][0x388] ;  /* 0x00007100ff0c77ac */ /* 0x000e220008000a00 */
[----:B------:R-:W-:-:S05]  /*0330*/  IADD3 R17, P0, PT, R17, 0x10, RZ ;  /* 0x0000001011117810 */ /* 0x000fca0007f1e0ff */
[----:B------:R-:W-:-:S08]  /*0340*/  IMAD.X R22, RZ, RZ, R22, P0 ;  /* 0x000000ffff167224 */ /* 0x000fd000000e0616 */
.L_x_2:
[C---:B------:R-:W-:Y:S02]  /*0350*/  IADD3 R13, P0, PT, R8.reuse, R20, RZ ;  /* 0x00000014080d7210 */ /* 0x040fe40007f1e0ff */
[----:B------:R-:W-:Y:S02]  /*0360*/  IADD3 R12, P1, PT, R8, R5, RZ ;  /* 0x00000005080c7210 */ /* 0x000fe40007f3e0ff */
[----:B------:R-:W-:Y:S02]  /*0370*/  LEA.HI.X.SX32 R14, R20, R10, 0x1, P0 ;  /* 0x0000000a140e7211 */ /* 0x000fe400000f0eff */
[----:B0-----:R-:W-:-:S04]  /*0380*/  LEA R18, P0, R13, UR12, 0x2 ;  /* 0x0000000c0d127c11 */ /* 0x001fc8000f8010ff */
[----:B------:R-:W-:Y:S02]  /*0390*/  LEA.HI.X R19, R13, UR13, R14, 0x2, P0 ;  /* 0x0000000d0d137c11 */ /* 0x000fe400080f140e */
[----:B------:R-:W-:Y:S02]  /*03a0*/  LEA.HI.X.SX32 R13, R5, R10, 0x1, P1 ;  /* 0x0000000a050d7211 */ /* 0x000fe400008f0eff */
[C---:B------:R-:W-:Y:S01]  /*03b0*/  LEA R14, P0, R12.reuse, UR12, 0x2 ;  /* 0x0000000c0c0e7c11 */ /* 0x040fe2000f8010ff */
[----:B------:R0:W2:Y:S03]  /*03c0*/  LDG.E R18, desc[UR10][R18.64] ;  /* 0x0000000a12127981 */ /* 0x0000a6000c1e1900 */
[----:B------:R-:W-:Y:S01]  /*03d0*/  LEA.HI.X R15, R12, UR13, R13, 0x2, P0 ;  /* 0x0000000d0c0f7c11 */ /* 0x000fe200080f140d */
[----:B------:R-:W-:Y:S02]  /*03e0*/  IMAD.MOV.U32 R12, RZ, RZ, R17 ;  /* 0x000000ffff0c7224 */ /* 0x000fe400078e0011 */
[----:B------:R-:W-:-:S02]  /*03f0*/  IMAD.MOV.U32 R13, RZ, RZ, R22 ;  /* 0x000000ffff0d7224 */ /* 0x000fc400078e0016 */
[----:B------:R-:W3:Y:S04]  /*0400*/  LDG.E R14, desc[UR10][R14.64] ;  /* 0x0000000a0e0e7981 */ /* 0x000ee8000c1e1900 */
[----:B------:R-:W2:Y:S04]  /*0410*/  LDG.E R17, desc[UR10][R12.64+-0x10] ;  /* 0xfffff00a0c117981 */ /* 0x000ea8000c1e1900 */
[----:B------:R-:W3:Y:S01]  /*0420*/  LDG.E R22, desc[UR10][R12.64+-0xc] ;  /* 0xfffff40a0c167981 */ /* 0x000ee2000c1e1900 */
[C---:B------:R-:W-:Y:S02]  /*0430*/  IADD3 R26, P0, PT, R8.reuse, R11, RZ ;  /* 0x0000000b081a7210 */ /* 0x040fe40007f1e0ff */
[----:B------:R-:W-:Y:S01]  /*0440*/  IADD3 R24, P1, PT, R8, R21, RZ ;  /* 0x0000001508187210 */ /* 0x000fe20007f3e0ff */
[----:B------:R-:W4:Y:S01]  /*0450*/  LDG.E R15, desc[UR10][R12.64+-0x8] ;  /* 0xfffff80a0c0f7981 */ /* 0x000f22000c1e1900 */
[----:B------:R-:W-:-:S02]  /*0460*/  LEA.HI.X.SX32 R28, R11, R10, 0x1, P0 ;  /* 0x0000000a0b1c7211 */ /* 0x000fc400000f0eff */
[----:B0-----:R-:W-:Y:S01]  /*0470*/  LEA.HI.X.SX32 R19, R21, R10, 0x1, P1 ;  /* 0x0000000a15137211 */ /* 0x001fe200008f0eff */
[----:B--2---:R-:W-:Y:S01]  /*0480*/  FFMA R17, R17, R18, R16 ;  /* 0x0000001211117223 */ /* 0x004fe20000000010 */
[----:B------:R-:W-:-:S03]  /*0490*/  LEA R16, P0, R26, UR12, 0x2 ;  /* 0x0000000c1a107c11 */ /* 0x000fc6000f8010ff */
[----:B---3--:R-:W-:Y:S01]  /*04a0*/  FFMA R22, R22, R14, R17 ;  /* 0x0000000e16167223 */ /* 0x008fe20000000011 */
[----:B------:R-:W-:Y:S01]  /*04b0*/  LEA.HI.X R17, R26, UR13, R28, 0x2, P0 ;  /* 0x0000000d1a117c11 */ /* 0x000fe200080f141c */
[----:B------:R-:W2:Y:S01]  /*04c0*/  LDG.E R14, desc[UR10][R12.64+-0x4] ;  /* 0xfffffc0a0c0e7981 */ /* 0x000ea2000c1e1900 */
[----:B------:R-:W-:-:S03]  /*04d0*/  LEA R18, P0, R24, UR12, 0x2 ;  /* 0x0000000c18127c11 */ /* 0x000fc6000f8010ff */
[----:B------:R0:W4:Y:S01]  /*04e0*/  LDG.E R16, desc[UR10][R16.64] ;  /* 0x0000000a10107981 */ /* 0x000122000c1e1900 */
[----:B------:R-:W-:-:S06]  /*04f0*/  LEA.HI.X R19, R24, UR13, R19, 0x2, P0 ;  /* 0x0000000d18137c11 */ /* 0x000fcc00080f1413 */
[----:B------:R-:W2:Y:S01]  /*0500*/  LDG.E R19, desc[UR10][R18.64] ;  /* 0x0000000a12137981 */ /* 0x000ea2000c1e1900 */
[----:B------:R-:W-:-:S04]  /*0510*/  IADD3 R24, P1, PT, R8, R25, RZ ;  /* 0x0000001908187210 */ /* 0x000fc80007f3e0ff */
[----:B0-----:R-:W-:Y:S01]  /*0520*/  LEA.HI.X.SX32 R17, R25, R10, 0x1, P1 ;  /* 0x0000000a19117211 */ /* 0x001fe200008f0eff */
[----:B------:R-:W3:Y:S01]  /*0530*/  LDG.E R18, desc[UR10][R12.64+0x4] ;  /* 0x0000040a0c127981 */ /* 0x000ee2000c1e1900 */
[----:B----4-:R-:W-:Y:S01]  /*0540*/  FFMA R22, R15, R16, R22 ;  /* 0x000000100f167223 */ /* 0x010fe20000000016 */
[----:B------:R-:W-:-:S04]  /*0550*/  IADD3 R15, P0, PT, R8, R23, RZ ;  /* 0x00000017080f7210 */ /* 0x000fc80007f1e0ff */
[----:B------:R-:W-:Y:S01]  /*0560*/  LEA.HI.X.SX32 R26, R23, R10, 0x1, P0 ;  /* 0x0000000a171a7211 */ /* 0x000fe200000f0eff */
[----:B--2---:R-:W-:Y:S01]  /*0570*/  FFMA R22, R14, R19, R22 ;  /* 0x000000130e167223 */ /* 0x004fe20000000016 */
[C---:B------:R-:W-:Y:S01]  /*0580*/  LEA R14, P0, R15.reuse, UR12, 0x2 ;  /* 0x0000000c0f0e7c11 */ /* 0x040fe2000f8010ff */
[----:B------:R-:W2:Y:S03]  /*0590*/  LDG.E R19, desc[UR10][R12.64] ;  /* 0x0000000a0c137981 */ /* 0x000ea6000c1e1900 */
[----:B------:R-:W-:Y:S02]  /*05a0*/  LEA.HI.X R15, R15, UR13, R26, 0x2, P0 ;  /* 0x0000000d0f0f7c11 */ /* 0x000fe400080f141a */
[----:B------:R-:W-:-:S03]  /*05b0*/  LEA R16, P0, R24, UR12, 0x2 ;  /* 0x0000000c18107c11 */ /* 0x000fc6000f8010ff */
[----:B------:R0:W2:Y:S01]  /*05c0*/  LDG.E R14, desc[UR10][R14.64] ;  /* 0x0000000a0e0e7981 */ /* 0x0000a2000c1e1900 */
[----:B------:R-:W-:-:S06]  /*05d0*/  LEA.HI.X R17, R24, UR13, R17, 0x2, P0 ;  /* 0x0000000d18117c11 */ /* 0x000fcc00080f1411 */
[----:B------:R-:W3:Y:S01]  /*05e0*/  LDG.E R17, desc[UR10][R16.64] ;  /* 0x0000000a10117981 */ /* 0x000ee2000c1e1900 */
[----:B------:R-:W-:-:S04]  /*05f0*/  IADD3 R24, P1, PT, R8, R29, RZ ;  /* 0x0000001d08187210 */ /* 0x000fc80007f3e0ff */
[----:B0-----:R-:W-:Y:S01]  /*0600*/  LEA.HI.X.SX32 R15, R29, R10, 0x1, P1 ;  /* 0x0000000a1d0f7211 */ /* 0x001fe200008f0eff */
[----:B--2---:R-:W-:Y:S01]  /*0610*/  FFMA R22, R19, R14, R22 ;  /* 0x0000000e13167223 */ /* 0x004fe20000000016 */
[----:B------:R-:W-:-:S04]  /*0620*/  IADD3 R19, P0, PT, R8, R27, RZ ;  /* 0x0000001b08137210 */ /* 0x000fc80007f1e0ff */
[----:B------:R-:W-:Y:S01]  /*0630*/  LEA.HI.X.SX32 R26, R27, R10, 0x1, P0 ;  /* 0x0000000a1b1a7211 */ /* 0x000fe200000f0eff */
[----:B---3--:R-:W-:Y:S01]  /*0640*/  FFMA R22, R18, R17, R22 ;  /* 0x0000001112167223 */ /* 0x008fe20000000016 */
[C---:B------:R-:W-:Y:S01]  /*0650*/  LEA R18, P0, R19.reuse, UR12, 0x2 ;  /* 0x0000000c13127c11 */ /* 0x040fe2000f8010ff */
[----:B------:R-:W2:Y:S03]  /*0660*/  LDG.E R17, desc[UR10][R12.64+0x8] ;  /* 0x0000080a0c117981 */ /* 0x000ea6000c1e1900 */
[----:B------:R-:W-:Y:S02]  /*0670*/  LEA.HI.X R19, R19, UR13, R26, 0x2, P0 ;  /* 0x0000000d13137c11 */ /* 0x000fe400080f141a */
[----:B------:R-:W-:-:S03]  /*0680*/  LEA R14, P0, R24, UR12, 0x2 ;  /* 0x0000000c180e7c11 */ /* 0x000fc6000f8010ff */
[----:B------:R-:W2:Y:S01]  /*0690*/  LDG.E R18, desc[UR10][R18.64] ;  /* 0x0000000a12127981 */ /* 0x000ea2000c1e1900 */
[----:B------:R-:W-:-:S03]  /*06a0*/  LEA.HI.X R15, R24, UR13, R15, 0x2, P0 ;  /* 0x0000000d180f7c11 */ /* 0x000fc600080f140f */
[----:B------:R-:W3:Y:S04]  /*06b0*/  LDG.E R24, desc[UR10][R12.64+0xc] ;  /* 0x00000c0a0c187981 */ /* 0x000ee8000c1e1900 */
[----:B------:R-:W3:Y:S01]  /*06c0*/  LDG.E R15, desc[UR10][R14.64] ;  /* 0x0000000a0e0f7981 */ /* 0x000ee2000c1e1900 */
[----:B------:R-:W-:-:S04]  /*06d0*/  UIADD3 UR7, UPT, UPT, UR7, 0x8, URZ ;  /* 0x0000000807077890 */ /* 0x000fc8000fffe0ff */
[----:B------:R-:W-:Y:S01]  /*06e0*/  UISETP.NE.AND UP0, UPT, UR7, URZ, UPT ;  /* 0x000000ff0700728c */ /* 0x000fe2000bf05270 */
[C---:B------:R-:W-:Y:S02]  /*06f0*/  IMAD R5, R0.reuse, 0x8, R5 ;  /* 0x0000000800057824 */ /* 0x040fe400078e0205 */
[C---:B------:R-:W-:Y:S02]  /*0700*/  IMAD R11, R0.reuse, 0x8, R11 ;  /* 0x00000008000b7824 */ /* 0x040fe400078e020b */
[C---:B------:R-:W-:Y:S02]  /*0710*/  IMAD R21, R0.reuse, 0x8, R21 ;  /* 0x0000000800157824 */ /* 0x040fe400078e0215 */
[C---:B------:R-:W-:Y:S02]  /*0720*/  IMAD R23, R0.reuse, 0x8, R23 ;  /* 0x0000000800177824 */ /* 0x040fe400078e0217 */
[C---:B------:R-:W-:Y:S02]  /*0730*/  IMAD R25, R0.reuse, 0x8, R25 ;  /* 0x0000000800197824 */ /* 0x040fe400078e0219 */
[----:B------:R-:W-:-:S02]  /*0740*/  IMAD R27, R0, 0x8, R27 ;  /* 0x00000008001b7824 */ /* 0x000fc400078e021b */
[C---:B------:R-:W-:Y:S02]  /*0750*/  IMAD R29, R0.reuse, 0x8, R29 ;  /* 0x00000008001d7824 */ /* 0x040fe400078e021d */
[----:B------:R-:W-:Y:S02]  /*0760*/  IMAD R20, R0, 0x8, R20 ;  /* 0x0000000800147824 */ /* 0x000fe400078e0214 */
[----:B--2---:R-:W-:Y:S01]  /*0770*/  FFMA R16, R17, R18, R22 ;  /* 0x0000001211107223 */ /* 0x004fe20000000016 */
[----:B------:R-:W-:-:S05]  /*0780*/  IADD3 R17, P0, PT, R12, 0x20, RZ ;  /* 0x000000200c117810 */ /* 0x000fca0007f1e0ff */
[----:B------:R-:W-:Y:S02]  /*0790*/  IMAD.X R22, RZ, RZ, R13, P0 ;  /* 0x000000ffff167224 */ /* 0x000fe400000e060d */
[----:B---3--:R-:W-:Y:S01]  /*07a0*/  FFMA R16, R24, R15, R16 ;  /* 0x0000000f18107223 */ /* 0x008fe20000000010 */
[----:B------:R-:W-:Y:S06]  /*07b0*/  BRA.U UP0, `(.L_x_2) ;  /* 0xfffffff900e47547 */ /* 0x000fec000b83ffff */
.L_x_1:
[----:B------:R-:W-:-:S04]  /*07c0*/  ULOP3.LUT UR9, UR6, 0x7, URZ, 0xc0, !UPT ;  /* 0x0000000706097892 */ /* 0x000fc8000f8ec0ff */
[----:B------:R-:W-:-:S09]  /*07d0*/  UISETP.NE.AND UP0, UPT, UR9, URZ, UPT ;  /* 0x000000ff0900728c */ /* 0x000fd2000bf05270 */
[----:B------:R-:W-:Y:S05]  /*07e0*/  BRA.U !UP0, `(.L_x_0) ;  /* 0x0000000508787547 */ /* 0x000fea000b800000 */
[----:B------:R-:W-:Y:S02]  /*07f0*/  UISETP.GE.U32.AND UP0, UPT, UR9, 0x4, UPT ;  /* 0x000000040900788c */ /* 0x000fe4000bf06070 */
[----:B------:R-:W-:-:S04]  /*0800*/  ULOP3.LUT UR7, UR6, 0x3, URZ, 0xc0, !UPT ;  /* 0x0000000306077892 */ /* 0x000fc8000f8ec0ff */
[----:B------:R-:W-:-:S03]  /*0810*/  UISETP.NE.AND UP1, UPT, UR7, URZ, UPT ;  /* 0x000000ff0700728c */ /* 0x000fc6000bf25270 */
[----:B------:R-:W-:Y:S08]  /*0820*/  BRA.U !UP0, `(.L_x_3) ;  /* 0x0000000108ac7547 */ /* 0x000ff0000b800000 */
[----:B------:R-:W0:Y:S01]  /*0830*/  LDCU.128 UR12, c[0x0][0x380] ;  /* 0x00007000ff0c77ac */ /* 0x000e220008000c00 */
[----:B------:R-:W-:Y:S01]  /*0840*/  IADD3 R13, P0, P1, R6, UR4, R7 ;  /* 0x00000004060d7c10 */ /* 0x000fe2000f91e007 */
[----:B------:R-:W-:Y:S02]  /*0850*/  VIADD R5, R7, UR4 ;  /* 0x0000000407057c36 */ /* 0x000fe40008000000 */
[----:B------:R-:W-:Y:S01]  /*0860*/  IMAD R11, R0, UR4, R3 ;  /* 0x00000004000b7c24 */ /* 0x000fe2000f8e0203 */
[----:B------:R-:W-:Y:S02]  /*0870*/  IADD3.X R14, PT, PT, R9, RZ, RZ, P0, P1 ;  /* 0x000000ff090e7210 */ /* 0x000fe400007e24ff */
[----:B------:R-:W-:Y:S01]  /*0880*/  IADD3 R17, P1, PT, R6, R5, RZ ;  /* 0x0000000506117210 */ /* 0x000fe20007f3e0ff */
[----:B------:R-:W-:Y:S01]  /*0890*/  IMAD.IADD R5, R11, 0x1, R0 ;  /* 0x000000010b057824 */ /* 0x000fe200078e0200 */
[----:B------:R-:W-:-:S03]  /*08a0*/  IADD3 R15, P2, PT, R8, R11, RZ ;  /* 0x0000000b080f7210 */ /* 0x000fc60007f5e0ff */
[----:B------:R-:W-:Y:S01]  /*08b0*/  IMAD.X R26, RZ, RZ, R9, P1 ;  /* 0x000000ffff1a7224 */ /* 0x000fe200008e0609 */
[----:B------:R-:W-:Y:S02]  /*08c0*/  LEA.HI.X.SX32 R22, R11, R10, 0x1, P2 ;  /* 0x0000000a0b167211 */ /* 0x000fe400010f0eff */
[----:B0-----:R-:W-:Y:S02]  /*08d0*/  LEA R12, P0, R13, UR12, 0x2 ;  /* 0x0000000c0d0c7c11 */ /* 0x001fe4000f8010ff */
[----:B------:R-:W-:Y:S02]  /*08e0*/  LEA R20, P1, R15, UR14, 0x2 ;  /* 0x0000000e0f147c11 */ /* 0x000fe4000f8210ff */
[----:B------:R-:W-:Y:S02]  /*08f0*/  LEA.HI.X R13, R13, UR13, R14, 0x2, P0 ;  /* 0x0000000d0d0d7c11 */ /* 0x000fe400080f140e */
[----:B------:R-:W-:Y:S02]  /*0900*/  IADD3 R14, P3, PT, R8, R5, RZ ;  /* 0x00000005080e7210 */ /* 0x000fe40007f7e0ff */
[----:B------:R-:W-:-:S02]  /*0910*/  LEA R24, P0, R17, UR12, 0x2 ;  /* 0x0000000c11187c11 */ /* 0x000fc4000f8010ff */
[CC--:B------:R-:W-:Y:S01]  /*0920*/  LEA.HI.X.SX32 R11, R5.reuse, R10.reuse, 0x1, P3 ;  /* 0x0000000a050b7211 */ /* 0x0c0fe200018f0eff */
[----:B------:R-:W-:Y:S01]  /*0930*/  IMAD.IADD R5, R5, 0x1, R0 ;  /* 0x0000000105057824 */ /* 0x000fe200078e0200 */
[C---:B------:R-:W-:Y:S02]  /*0940*/  LEA R18, P2, R14.reuse, UR14, 0x2 ;  /* 0x0000000e0e127c11 */ /* 0x040fe4000f8410ff */
[----:B------:R-:W-:Y:S02]  /*0950*/  LEA.HI.X R25, R17, UR13, R26, 0x2, P0 ;  /* 0x0000000d11197c11 */ /* 0x000fe400080f141a */
[----:B------:R-:W-:Y:S02]  /*0960*/  LEA.HI.X R21, R15, UR15, R22, 0x2, P1 ;  /* 0x0000000f0f157c11 */ /* 0x000fe400088f1416 */
[----:B------:R-:W-:Y:S01]  /*0970*/  LEA.HI.X R19, R14, UR15, R11, 0x2, P2 ;  /* 0x0000000f0e137c11 */ /* 0x000fe200090f140b */
[C---:B------:R-:W-:Y:S01]  /*0980*/  IMAD.IADD R11, R5.reuse, 0x1, R0 ;  /* 0x00000001050b7824 */ /* 0x040fe200078e0200 */
[----:B------:R-:W-:Y:S01]  /*0990*/  IADD3 R15, P0, PT, R8, R5, RZ ;  /* 0x00000005080f7210 */ /* 0x000fe20007f1e0ff */
[----:B------:R-:W2:Y:S03]  /*09a0*/  LDG.E R25, desc[UR10][R24.64] ;  /* 0x0000000a18197981 */ /* 0x000ea6000c1e1900 */
[----:B------:R-:W-:Y:S01]  /*09b0*/  LEA.HI.X.SX32 R22, R5, R10, 0x1, P0 ;  /* 0x0000000a05167211 */ /* 0x000fe200000f0eff */
[----:B------:R-:W2:Y:S01]  /*09c0*/  LDG.E R20, desc[UR10][R20.64] ;  /* 0x0000000a14147981 */ /* 0x000ea2000c1e1900 */
[----:B------:R-:W-:-:S02]  /*09d0*/  LEA R14, P0, R15, UR14, 0x2 ;  /* 0x0000000e0f0e7c11 */ /* 0x000fc4000f8010ff */
[----:B------:R-:W-:Y:S01]  /*09e0*/  IADD3 R17, P1, PT, R8, R11, RZ ;  /* 0x0000000b08117210 */ /* 0x000fe20007f3e0ff */
[----:B------:R-:W3:Y:S01]  /*09f0*/  LDG.E R18, desc[UR10][R18.64] ;  /* 0x0000000a12127981 */ /* 0x000ee2000c1e1900 */
[----:B------:R-:W-:Y:S02]  /*0a00*/  LEA.HI.X R15, R15, UR15, R22, 0x2, P0 ;  /* 0x0000000f0f0f7c11 */ /* 0x000fe400080f1416 */
[----:B------:R-:W-:Y:S01]  /*0a10*/  LEA R22, P0, R17, UR14, 0x2 ;  /* 0x0000000e11167c11 */ /* 0x000fe2000f8010ff */
[----:B------:R-:W3:Y:S01]  /*0a20*/  LDG.E R5, desc[UR10][R12.64+0x4] ;  /* 0x0000040a0c057981 */ /* 0x000ee2000c1e1900 */
[----:B------:R-:W-:-:S03]  /*0a30*/  LEA.HI.X.SX32 R26, R11, R10, 0x1, P1 ;  /* 0x0000000a0b1a7211 */ /* 0x000fc600008f0eff */
[----:B------:R-:W4:Y:S01]  /*0a40*/  LDG.E R14, desc[UR10][R14.64] ;  /* 0x0000000a0e0e7981 */ /* 0x000f22000c1e1900 */
[----:B------:R-:W-:-:S03]  /*0a50*/  LEA.HI.X R23, R17, UR15, R26, 0x2, P0 ;  /* 0x0000000f11177c11 */ /* 0x000fc600080f141a */
[----:B------:R-:W4:Y:S04]  /*0a60*/  LDG.E R24, desc[UR10][R12.64+0x8] ;  /* 0x0000080a0c187981 */ /* 0x000f28000c1e1900 */
[----:B------:R-:W5:Y:S04]  /*0a70*/  LDG.E R26, desc[UR10][R12.64+0xc] ;  /* 0x00000c0a0c1a7981 */ /* 0x000f68000c1e1900 */
[----:B------:R-:W5:Y:S01]  /*0a80*/  LDG.E R22, desc[UR10][R22.64] ;  /* 0x0000000a16167981 */ /* 0x000f62000c1e1900 */
[----:B------:R-:W-:Y:S01]  /*0a90*/  UIADD3 UR4, UPT, UPT, UR4, 0x4, URZ ;  /* 0x0000000404047890 */ /* 0x000fe2000fffe0ff */
[----:B--2---:R-:W-:-:S04]  /*0aa0*/  FFMA R20, R25, R20, R16 ;  /* 0x0000001419147223 */ /* 0x004fc80000000010 */
[----:B---3--:R-:W-:-:S04]  /*0ab0*/  FFMA R5, R5, R18, R20 ;  /* 0x0000001205057223 */ /* 0x008fc80000000014 */
[----:B----4-:R-:W-:-:S04]  /*0ac0*/  FFMA R5, R24, R14, R5 ;  /* 0x0000000e18057223 */ /* 0x010fc80000000005 */
[----:B-----5:R-:W-:-:S07]  /*0ad0*/  FFMA R16, R26, R22, R5 ;  /* 0x000000161a107223 */ /* 0x020fce0000000005 */
.L_x_3:
[----:B------:R-:W-:Y:S05]  /*0ae0*/  BRA.U !UP1, `(.L_x_0) ;  /* 0x0000000109b87547 */ /* 0x000fea000b800000 */
[----:B------:R-:W-:Y:S02]  /*0af0*/  UISETP.NE.AND UP0, UPT, UR7, 0x1, UPT ;  /* 0x000000010700788c */ /* 0x000fe4000bf05270 */
[----:B------:R-:W-:-:S04]  /*0b00*/  ULOP3.LUT UR6, UR6, 0x1, URZ, 0xc0, !UPT ;  /* 0x0000000106067892 */ /* 0x000fc8000f8ec0ff */
[----:B------:R-:W-:-:S03]  /*0b10*/  UISETP.NE.U32.AND UP1, UPT, UR6, 0x1, UPT ;  /* 0x000000010600788c */ /* 0x000fc6000bf25070 */
[----:B------:R-:W-:Y:S08]  /*0b20*/  BRA.U !UP0, `(.L_x_4) ;  /* 0x00000001086c7547 */ /* 0x000ff0000b800000 */
[----:B------:R-:W0:Y:S01]  /*0b30*/  LDCU.128 UR12, c[0x0][0x380] ;  /* 0x00007000ff0c77ac */ /* 0x000e220008000c00 */
[----:B------:R-:W-:Y:S02]  /*0b40*/  VIADD R5, R7, UR4 ;  /* 0x0000000407057c36 */ /* 0x000fe40008000000 */
[----:B------:R-:W-:-:S03]  /*0b50*/  IMAD R11, R0, UR4, R3 ;  /* 0x00000004000b7c24 */ /* 0x000fc6000f8e0203 */
[----:B------:R-:W-:Y:S01]  /*0b60*/  IADD3 R5, P0, PT, R6, R5, RZ ;  /* 0x0000000506057210 */ /* 0x000fe20007f1e0ff */
[----:B------:R-:W-:-:S04]  /*0b70*/  IMAD.IADD R17, R11, 0x1, R0 ;  /* 0x000000010b117824 */ /* 0x000fc800078e0200 */
[----:B------:R-:W-:Y:S01]  /*0b80*/  IMAD.X R14, RZ, RZ, R9, P0 ;  /* 0x000000ffff0e7224 */ /* 0x000fe200000e0609 */
[----:B------:R-:W-:-:S04]  /*0b90*/  IADD3 R15, P1, P0, R6, UR4, R7 ;  /* 0x00000004060f7c10 */ /* 0x000fc8000f83e007 */
[----:B------:R-:W-:Y:S02]  /*0ba0*/  IADD3.X R24, PT, PT, R9, RZ, RZ, P1, P0 ;  /* 0x000000ff09187210 */ /* 0x000fe40000fe04ff */
[----:B0-----:R-:W-:Y:S02]  /*0bb0*/  LEA R12, P2, R5, UR12, 0x2 ;  /* 0x0000000c050c7c11 */ /* 0x001fe4000f8410ff */
[----:B------:R-:W-:Y:S02]  /*0bc0*/  LEA R18, P3, R15, UR12, 0x2 ;  /* 0x0000000c0f127c11 */ /* 0x000fe4000f8610ff */
[----:B------:R-:W-:Y:S02]  /*0bd0*/  LEA.HI.X R13, R5, UR13, R14, 0x2, P2 ;  /* 0x0000000d050d7c11 */ /* 0x000fe400090f140e */
[C---:B------:R-:W-:Y:S02]  /*0be0*/  IADD3 R5, P4, PT, R8.reuse, R11, RZ ;  /* 0x0000000b08057210 */ /* 0x040fe40007f9e0ff */
[----:B------:R-:W-:-:S02]  /*0bf0*/  IADD3 R23, P2, PT, R8, R17, RZ ;  /* 0x0000001108177210 */ /* 0x000fc40007f5e0ff */
[-C--:B------:R-:W-:Y:S01]  /*0c00*/  LEA.HI.X.SX32 R22, R11, R10.reuse, 0x1, P4 ;  /* 0x0000000a0b167211 */ /* 0x080fe200020f0eff */
[----:B------:R-:W2:Y:S01]  /*0c10*/  LDG.E R13, desc[UR10][R12.64] ;  /* 0x0000000a0c0d7981 */ /* 0x000ea2000c1e1900 */
[----:B------:R-:W-:Y:S02]  /*0c20*/  LEA R20, P0, R5, UR14, 0x2 ;  /* 0x0000000e05147c11 */ /* 0x000fe4000f8010ff */
[----:B------:R-:W-:Y:S02]  /*0c30*/  LEA R14, P1, R23, UR14, 0x2 ;  /* 0x0000000e170e7c11 */ /* 0x000fe4000f8210ff */
[----:B------:R-:W-:Y:S02]  /*0c40*/  LEA.HI.X.SX32 R26, R17, R10, 0x1, P2 ;  /* 0x0000000a111a7211 */ /* 0x000fe400010f0eff */
[----:B------:R-:W-:Y:S02]  /*0c50*/  LEA.HI.X R21, R5, UR15, R22, 0x2, P0 ;  /* 0x0000000f05157c11 */ /* 0x000fe400080f1416 */
[----:B------:R-:W-:-:S02]  /*0c60*/  LEA.HI.X R19, R15, UR13, R24, 0x2, P3 ;  /* 0x0000000d0f137c11 */ /* 0x000fc400098f1418 */
[----:B------:R-:W-:Y:S01]  /*0c70*/  LEA.HI.X R15, R23, UR15, R26, 0x2, P1 ;  /* 0x0000000f170f7c11 */ /* 0x000fe200088f141a */
[----:B------:R-:W2:Y:S04]  /*0c80*/  LDG.E R20, desc[UR10][R20.64] ;  /* 0x0000000a14147981 */ /* 0x000ea8000c1e1900 */
[----:B------:R-:W3:Y:S04]  /*0c90*/  LDG.E R19, desc[UR10][R18.64+0x4] ;  /* 0x0000040a12137981 */ /* 0x000ee8000c1e1900 */
[----:B------:R-:W3:Y:S01]  /*0ca0*/  LDG.E R14, desc[UR10][R14.64] ;  /* 0x0000000a0e0e7981 */ /* 0x000ee2000c1e1900 */
[----:B------:R-:W-:Y:S01]  /*0cb0*/  UIADD3 UR4, UPT, UPT, UR4, 0x2, URZ ;  /* 0x0000000204047890 */ /* 0x000fe2000fffe0ff */
[----:B--2---:R-:W-:-:S04]  /*0cc0*/  FFMA R16, R13, R20, R16 ;  /* 0x000000140d107223 */ /* 0x004fc80000000010 */
[----:B---3--:R-:W-:-:S07]  /*0cd0*/  FFMA R16, R19, R14, R16 ;  /* 0x0000000e13107223 */ /* 0x008fce0000000010 */
.L_x_4:
[----:B------:R-:W-:Y:S05]  /*0ce0*/  BRA.U UP1, `(.L_x_0) ;  /* 0x0000000101387547 */ /* 0x000fea000b800000 */
[----:B------:R-:W0:Y:S01]  /*0cf0*/  LDCU.128 UR12, c[0x0][0x380] ;  /* 0x00007000ff0c77ac */ /* 0x000e220008000c00 */
[----:B------:R-:W-:Y:S02]  /*0d00*/  VIADD R7, R7, UR4 ;  /* 0x0000000407077c36 */ /* 0x000fe40008000000 */
[----:B------:R-:W-:-:S03]  /*0d10*/  IMAD R5, R0, UR4, R3 ;  /* 0x0000000400057c24 */ /* 0x000fc6000f8e0203 */
[----:B------:R-:W-:Y:S02]  /*0d20*/  IADD3 R7, P0, PT, R6, R7, RZ ;  /* 0x0000000706077210 */ /* 0x000fe40007f1e0ff */
[----:B------:R-:W-:-:S03]  /*0d30*/  IADD3 R11, P1, PT, R8, R5, RZ ;  /* 0x00000005080b7210 */ /* 0x000fc60007f3e0ff */
[----:B------:R-:W-:Y:S01]  /*0d40*/  IMAD.X R12, RZ, RZ, R9, P0 ;  /* 0x000000ffff0c7224 */ /* 0x000fe200000e0609 */
[----:B------:R-:W-:Y:S02]  /*0d50*/  LEA.HI.X.SX32 R10, R5, R10, 0x1, P1 ;  /* 0x0000000a050a7211 */ /* 0x000fe400008f0eff */
[----:B0-----:R-:W-:Y:S02]  /*0d60*/  LEA R6, P1, R7, UR12, 0x2 ;  /* 0x0000000c07067c11 */ /* 0x001fe4000f8210ff */
[----:B------:R-:W-:Y:S02]  /*0d70*/  LEA R8, P0, R11, UR14, 0x2 ;  /* 0x0000000e0b087c11 */ /* 0x000fe4000f8010ff */
[----:B------:R-:W-:Y:S02]  /*0d80*/  LEA.HI.X R7, R7, UR13, R12, 0x2, P1 ;  /* 0x0000000d07077c11 */ /* 0x000fe400088f140c */
[----:B------:R-:W-:-:S04]  /*0d90*/  LEA.HI.X R9, R11, UR15, R10, 0x2, P0 ;  /* 0x0000000f0b097c11 */ /* 0x000fc800080f140a */
[----:B------:R-:W2:Y:S04]  /*0da0*/  LDG.E R7, desc[UR10][R6.64] ;  /* 0x0000000a06077981 */ /* 0x000ea8000c1e1900 */
[----:B------:R-:W2:Y:S02]  /*0db0*/  LDG.E R8, desc[UR10][R8.64] ;  /* 0x0000000a08087981 */ /* 0x000ea4000c1e1900 */
[----:B--2---:R-:W-:-:S07]  /*0dc0*/  FFMA R16, R7, R8, R16 ;  /* 0x0000000807107223 */ /* 0x004fce0000000010 */
.L_x_0:
[----:B------:R-:W0:Y:S01]  /*0dd0*/  LDCU.64 UR6, c[0x0][0x390] ;  /* 0x00007200ff0677ac */ /* 0x000e220008000a00 */
[----:B------:R-:W-:Y:S01]  /*0de0*/  IMAD R3, R2, R0, R3 ;  /* 0x0000000002037224 */ /* 0x000fe200078e0203 */
[----:B------:R-:W-:-:S04]  /*0df0*/  SHF.R.S32.HI R0, RZ, 0x1f, R4 ;  /* 0x0000001fff007819 */ /* 0x000fc80000011404 */
[----:B------:R-:W-:-:S04]  /*0e00*/  IADD3 R4, P0, PT, R4, R3, RZ ;  /* 0x0000000304047210 */ /* 0x000fc80007f1e0ff */
[----:B------:R-:W-:Y:S02]  /*0e10*/  LEA.HI.X.SX32 R3, R3, R0, 0x1, P0 ;  /* 0x0000000003037211 */ /* 0x000fe400000f0eff */
[----:B0-----:R-:W-:-:S04]  /*0e20*/  LEA R2, P0, R4, UR6, 0x2 ;  /* 0x0000000604027c11 */ /* 0x001fc8000f8010ff */
[----:B------:R-:W-:-:S05]  /*0e30*/  LEA.HI.X R3, R4, UR7, R3, 0x2, P0 ;  /* 0x0000000704037c11 */ /* 0x000fca00080f1403 */
[----:B------:R-:W-:Y:S01]  /*0e40*/  STG.E desc[UR10][R2.64], R16 ;  /* 0x0000001002007986 */ /* 0x000fe2000c10190a */
[----:B------:R-:W-:Y:S05]  /*0e50*/  EXIT ;  /* 0x000000000000794d */ /* 0x000fea0003800000 */
.L_x_5:
[----:B------:R-:W-:-:S00]  /*0e60*/  BRA `(.L_x_5) ;  /* 0xfffffffc00fc7947 */ /* 0x000fc0000383ffff */
[----:B------:R-:W-:-:S00]  /*0e70*/  NOP ;  /* 0x0000000000007918 */ /* 0x000fc00000000000 */
        /* <DEDUP_REMOVED lines=8> */
.L_x_11:


//--------------------- .text.matmul_kernel_fp32  --------------------------
	.section	.text.matmul_kernel_fp32,"ax",@progbits
	.align	128
        .global         matmul_kernel_fp32
        .type           matmul_kernel_fp32,@function
        .size           matmul_kernel_fp32,(.L_x_12 - matmul_kernel_fp32)
        .other          matmul_kernel_fp32,@"STO_CUDA_ENTRY STV_DEFAULT"
matmul_kernel_fp32:
.text.matmul_kernel_fp32:
[----:B------:R-:W-:Y:S01]  /*0000*/  LDC R1, c[0x0][0x37c] ;  /* 0x0000df00ff017b82 */ /* 0x000fe20000000800 */
[----:B------:R-:W0:Y:S07]  /*0010*/  S2R R5, SR_TID.X ;  /* 0x0000000000057919 */ /* 0x000e2e0000002100 */
[----:B------:R-:W1:Y:S01]  /*0020*/  LDC R19, c[0x0][0x364] ;  /* 0x0000d900ff137b82 */ /* 0x000e620000000800 */
[----:B------:R-:W1:Y:S07]  /*0030*/  S2R R4, SR_TID.Y ;  /* 0x0000000000047919 */ /* 0x000e6e0000002200 */
[----:B------:R-:W0:Y:S08]  /*0040*/  S2UR UR5, SR_CTAID.X ;  /* 0x00000000000579c3 */ /* 0x000e300000002500 */
[----:B------:R-:W0:Y:S08]  /*0050*/  LDC R0, c[0x0][0x360] ;  /* 0x0000d800ff007b82 */ /* 0x000e300000000800 */
[----:B------:R-:W1:Y:S08]  /*0060*/  S2UR UR4, SR_CTAID.Y ;  /* 0x00000000000479c3 */ /* 0x000e700000002600 */
[----:B------:R-:W2:Y:S01]  /*0070*/  LDC.64 R2, c[0x0][0x398] ;  /* 0x0000e600ff027b82 */ /* 0x000ea20000000a00 */
[----:B0-----:R-:W-:-:S02]  /*0080*/  IMAD R0, R0, UR5, R5 ;  /* 0x0000000500007c24 */ /* 0x001fc4000f8e0205 */
[----:B-1----:R-:W-:-:S03]  /*0090*/  IMAD R19, R19, UR4, R4 ;  /* 0x0000000413137c24 */ /* 0x002fc6000f8e0204 */
[----:B--2---:R-:W-:-:S04]  /*00a0*/  ISETP.GE.AND P0, PT, R0, R3, PT ;  /* 0x000000030000720c */ /* 0x004fc80003f06270 */
[----:B------:R-:W-:-:S13]  /*00b0*/  ISETP.GE.OR P0, PT, R19, R2, P0 ;  /* 0x000000021300720c */ /* 0x000fda0000706670 */
[----:B------:R-:W-:Y:S05]  /*00c0*/  @P0 EXIT ;  /* 0x000000000000094d */ /* 0x000fea0003800000 */
[----:B------:R-:W0:Y:S01]  /*00d0*/  LDC R2, c[0x0][0x3a0] ;  /* 0x0000e800ff027b82 */ /* 0x000e220000000800 */
[----:B------:R-:W1:Y:S01]  /*00e0*/  LDCU.64 UR4, c[0x0][0x358] ;  /* 0x00006b00ff0477ac */ /* 0x000e620008000a00 */
[----:B------:R-:W-:Y:S01]  /*00f0*/  HFMA2 R24, -RZ, RZ, 0, 0 ;  /* 0x00000000ff187431 */ /* 0x000fe200000001ff */
[----:B0-----:R-:W-:-:S13]  /*0100*/  ISETP.GE.AND P0, PT, R2, 0x1, PT ;  /* 0x000000010200780c */ /* 0x001fda0003f06270 */
[----:B-1----:R-:W-:Y:S05]  /*0110*/  @!P0 BRA `(.L_x_6) ;  /* 0x0000000400e08947 */ /* 0x002fea0003800000 */
[C---:B------:R-:W-:Y:S01]  /*0120*/  ISETP.GE.U32.AND P1, PT, R2.reuse, 0x8, PT ;  /* 0x000000080200780c */ /* 0x040fe20003f26070 */
[----:B------:R-:W-:Y:S01]  /*0130*/  IMAD R20, R19, R2, RZ ;  /* 0x0000000213147224 */ /* 0x000fe200078e02ff */
[----:B------:R-:W-:Y:S02]  /*0140*/  LOP3.LUT R27, R2, 0x7, RZ, 0xc0, !PT ;  /* 0x00000007021b7812 */ /* 0x000fe400078ec0ff */
[----:B------:R-:W-:Y:S02]  /*0150*/  MOV R24, RZ ;  /* 0x000000ff00187202 */ /* 0x000fe40000000f00 */
[----:B------:R-:W-:Y:S02]  /*0160*/  ISETP.NE.AND P0, PT, R27, RZ, PT ;  /* 0x000000ff1b00720c */ /* 0x000fe40003f05270 */
[----:B------:R-:W-:-:S05]  /*0170*/  MOV R21, RZ ;  /* 0x000000ff00157202 */ /* 0x000fca0000000f00 */
[----:B------:R-:W-:Y:S06]  /*0180*/  @!P1 BRA `(.L_x_7) ;  /* 0x0000000000c49947 */ /* 0x000fec0003800000 */
[----:B------:R-:W0:Y:S01]  /*0190*/  LDC.64 R4, c[0x0][0x380] ;  /* 0x0000e000ff047b82 */ /* 0x000e220000000a00 */
[----:B------:R-:W-:Y:S02]  /*01a0*/  LOP3.LUT R21, R2, 0x7ffffff8, RZ, 0xc0, !PT ;  /* 0x7ffffff802157812 */ /* 0x000fe400078ec0ff */
[----:B------:R-:W-:Y:S02]  /*01b0*/  MOV R24, RZ ;  /* 0x000000ff00187202 */ /* 0x000fe40000000f00 */
[----:B------:R-:W-:Y:S02]  /*01c0*/  MOV R18, R0 ;  /* 0x0000000000127202 */ /* 0x000fe40000000f00 */
[----:B------:R-:W-:Y:S01]  /*01d0*/  IADD3 R22, PT, PT, -R21, RZ, RZ ;  /* 0x000000ff15167210 */ /* 0x000fe20007ffe1ff */
[----:B0-----:R-:W-:-:S03]  /*01e0*/  IMAD.WIDE.U32 R4, R20, 0x4, R4 ;  /* 0x0000000414047825 */ /* 0x001fc600078e0004 */
[----:B------:R-:W-:-:S04]  /*01f0*/  IADD3 R6, P1, PT, R4, 0x10, RZ ;  /* 0x0000001004067810 */ /* 0x000fc80007f3e0ff */
[----:B------:R-:W-:-:S09]  /*0200*/  IADD3.X R7, PT, PT, RZ, R5, RZ, P1, !PT ;  /* 0x00000005ff077210 */ /* 0x000fd20000ffe4ff */
.L_x_8:
[----:B------:R-:W0:Y:S01]  /*0210*/  LDC.64 R16, c[0x0][0x388] ;  /* 0x0000e200ff107b82 */ /* 0x000e220000000a00 */
[----:B------:R-:W-:Y:S02]  /*0220*/  MOV R4, R6 ;  /* 0x0000000600047202 */ /* 0x000fe40000000f00 */
[----:B------:R-:W-:-:S05]  /*0230*/  MOV R5, R7 ;  /* 0x0000000700057202 */ /* 0x000fca0000000f00 */
[----:B------:R-:W2:Y:S04]  /*0240*/  LDG.E R25, desc[UR4][R4.64+-0x10] ;  /* 0xfffff00404197981 */ /* 0x000ea8000c1e1900 */
[----:B------:R-:W3:Y:S04]  /*0250*/  LDG.E R23, desc[UR4][R4.64+-0xc] ;  /* 0xfffff40404177981 */ /* 0x000ee8000c1e1900 */
[----:B------:R-:W4:Y:S04]  /*0260*/  LDG.E R29, desc[UR4][R4.64+-0x8] ;  /* 0xfffff804041d7981 */ /* 0x000f28000c1e1900 */
[----:B------:R-:W5:Y:S01]  /*0270*/  LDG.E R28, desc[UR4][R4.64+-0x4] ;  /* 0xfffffc04041c7981 */ /* 0x000f62000c1e1900 */
[----:B0-----:R-:W-:-:S05]  /*0280*/  IMAD.WIDE R16, R18, 0x4, R16 ;  /* 0x0000000412107825 */ /* 0x001fca00078e0210 */
[----:B------:R0:W2:Y:S01]  /*0290*/  LDG.E R26, desc[UR4][R16.64] ;  /* 0x00000004101a7981 */ /* 0x0000a2000c1e1900 */
[----:B------:R-:W-:-:S04]  /*02a0*/  IMAD.WIDE R14, R3, 0x4, R16 ;  /* 0x00000004030e7825 */ /* 0x000fc800078e0210 */
[C---:B------:R-:W-:Y:S02]  /*02b0*/  IMAD.WIDE R6, R3.reuse, 0x4, R14 ;  /* 0x0000000403067825 */ /* 0x040fe400078e020e */
[----:B------:R-:W3:Y:S02]  /*02c0*/  LDG.E R14, desc[UR4][R14.64] ;  /* 0x000000040e0e7981 */ /* 0x000ee4000c1e1900 */
[C---:B------:R-:W-:Y:S02]  /*02d0*/  IMAD.WIDE R10, R3.reuse, 0x4, R6 ;  /* 0x00000004030a7825 */ /* 0x040fe400078e0206 */
[----:B------:R-:W4:Y:S02]  /*02e0*/  LDG.E R6, desc[UR4][R6.64] ;  /* 0x0000000406067981 */ /* 0x000f24000c1e1900 */
[C---:B------:R-:W-:Y:S02]  /*02f0*/  IMAD.WIDE R8, R3.reuse, 0x4, R10 ;  /* 0x0000000403087825 */ /* 0x040fe400078e020a */
[----:B------:R-:W5:Y:S02]  /*0300*/  LDG.E R10, desc[UR4][R10.64] ;  /* 0x000000040a0a7981 */ /* 0x000f64000c1e1900 */
[----:B------:R-:W-:-:S02]  /*0310*/  IMAD.WIDE R12, R3, 0x4, R8 ;  /* 0x00000004030c7825 */ /* 0x000fc400078e0208 */
[----:B------:R-:W5:Y:S04]  /*0320*/  LDG.E R7, desc[UR4][R4.64] ;  /* 0x0000000404077981 */ /* 0x000f68000c1e1900 */
[----:B------:R-:W5:Y:S01]  /*0330*/  LDG.E R8, desc[UR4][R8.64] ;  /* 0x0000000408087981 */ /* 0x000f62000c1e1900 */
[----:B0-----:R-:W-:-:S03]  /*0340*/  IMAD.WIDE R16, R3, 0x4, R12 ;  /* 0x0000000403107825 */ /* 0x001fc600078e020c */
[----:B------:R-:W5:Y:S04]  /*0350*/  LDG.E R12, desc[UR4][R12.64] ;  /* 0x000000040c0c7981 */ /* 0x000f68000c1e1900 */
[----:B------:R-:W5:Y:S04]  /*0360*/  LDG.E R15, desc[UR4][R16.64] ;  /* 0x00000004100f7981 */ /* 0x000f68000c1e1900 */
[----:B------:R-:W5:Y:S04]  /*0370*/  LDG.E R9, desc[UR4][R4.64+0x4] ;  /* 0x0000040404097981 */ /* 0x000f68000c1e1900 */
[----:B------:R-:W5:Y:S01]  /*0380*/  LDG.E R11, desc[UR4][R4.64+0xc] ;  /* 0x00000c04040b7981 */ /* 0x000f62000c1e1900 */
[----:B--2---:R-:W-:Y:S01]  /*0390*/  FFMA R26, R25, R26, R24 ;  /* 0x0000001a191a7223 */ /* 0x004fe20000000018 */
[----:B------:R-:W-:-:S02]  /*03a0*/  IMAD.WIDE R24, R3, 0x4, R16 ;  /* 0x0000000403187825 */ /* 0x000fc400078e0210 */
[----:B------:R-:W2:Y:S04]  /*03b0*/  LDG.E R16, desc[UR4][R4.64+0x8] ;  /* 0x0000080404107981 */ /* 0x000ea8000c1e1900 */
[----:B------:R-:W2:Y:S01]  /*03c0*/  LDG.E R24, desc[UR4][R24.64] ;  /* 0x0000000418187981 */ /* 0x000ea2000c1e1900 */
[----:B---3--:R-:W-:Y:S01]  /*03d0*/  FFMA R14, R23, R14, R26 ;  /* 0x0000000e170e7223 */ /* 0x008fe2000000001a */
[----:B------:R-:W-:-:S03]  /*03e0*/  IADD3 R22, PT, PT, R22, 0x8, RZ ;  /* 0x0000000816167810 */ /* 0x000fc60007ffe0ff */
[----:B----4-:R-:W-:Y:S01]  /*03f0*/  FFMA R29, R29, R6, R14 ;  /* 0x000000061d1d7223 */ /* 0x010fe2000000000e */
[----:B------:R-:W-:-:S03]  /*0400*/  ISETP.NE.AND P1, PT, R22, RZ, PT ;  /* 0x000000ff1600720c */ /* 0x000fc60003f25270 */
[----:B-----5:R-:W-:Y:S01]  /*0410*/  FFMA R10, R28, R10, R29 ;  /* 0x0000000a1c0a7223 */ /* 0x020fe2000000001d */
[----:B------:R-:W-:-:S03]  /*0420*/  IADD3 R6, P2, PT, R4, 0x20, RZ ;  /* 0x0000002004067810 */ /* 0x000fc60007f5e0ff */
[----:B------:R-:W-:Y:S01]  /*0430*/  FFMA R8, R7, R8, R10 ;  /* 0x0000000807087223 */ /* 0x000fe2000000000a */
[----:B------:R-:W-:Y:S02]  /*0440*/  IADD3.X R7, PT, PT, RZ, R5, RZ, P2, !PT ;  /* 0x00000005ff077210 */ /* 0x000fe400017fe4ff */
[----:B------:R-:W-:Y:S01]  /*0450*/  LEA R18, R3, R18, 0x3 ;  /* 0x0000001203127211 */ /* 0x000fe200078e18ff */
[----:B------:R-:W-:-:S04]  /*0460*/  FFMA R9, R9, R12, R8 ;  /* 0x0000000c09097223 */ /* 0x000fc80000000008 */
[----:B--2---:R-:W-:-:S04]  /*0470*/  FFMA R16, R16, R15, R9 ;  /* 0x0000000f10107223 */ /* 0x004fc80000000009 */
[----:B------:R-:W-:Y:S01]  /*0480*/  FFMA R24, R11, R24, R16 ;  /* 0x000000180b187223 */ /* 0x000fe20000000010 */
[----:B------:R-:W-:Y:S06]  /*0490*/  @P1 BRA `(.L_x_8) ;  /* 0xfffffffc005c1947 */ /* 0x000fec000383ffff */
.L_x_7:
[----:B------:R-:W-:Y:S05]  /*04a0*/  @!P0 BRA `(.L_x_6) ;  /* 0x0000000000fc8947 */ /* 0x000fea0003800000 */
[----:B------:R-:W-:Y:S02]  /*04b0*/  ISETP.GE.U32.AND P1, PT, R27, 0x4, PT ;  /* 0x000000041b00780c */ /* 0x000fe40003f26070 */
[----:B------:R-:W-:-:S04]  /*04c0*/  LOP3.LUT R16, R2, 0x3, RZ, 0xc0, !PT ;  /* 0x0000000302107812 */ /* 0x000fc800078ec0ff */
[----:B------:R-:W-:-:S07]  /*04d0*/  ISETP.NE.AND P0, PT, R16, RZ, PT ;  /* 0x000000ff1000720c */ /* 0x000fce0003f05270 */
[----:B------:R-:W-:Y:S06]  /*04e0*/  @!P1 BRA `(.L_x_9) ;  /* 0x00000000006c9947 */ /* 0x000fec0003800000 */
[----:B------:R-:W0:Y:S01]  /*04f0*/  LDC.64 R6, c[0x0][0x388] ;  /* 0x0000e200ff067b82 */ /* 0x000e220000000a00 */
[----:B------:R-:W1:Y:S01]  /*0500*/  LDCU.64 UR6, c[0x0][0x380] ;  /* 0x00007000ff0677ac */ /* 0x000e620008000a00 */
[----:B------:R-:W-:Y:S01]  /*0510*/  IMAD R9, R21, R3, R0 ;  /* 0x0000000315097224 */ /* 0x000fe200078e0200 */
[CC--:B------:R-:W-:Y:S02]  /*0520*/  IADD3 R5, PT, PT, R20.reuse, R21.reuse, RZ ;  /* 0x0000001514057210 */ /* 0x0c0fe40007ffe0ff */
[----:B------:R-:W-:-:S03]  /*0530*/  IADD3 R10, P1, PT, R20, R21, RZ ;  /* 0x00000015140a7210 */ /* 0x000fc60007f3e0ff */
[----:B------:R-:W2:Y:S01]  /*0540*/  LDC.64 R14, c[0x0][0x380] ;  /* 0x0000e000ff0e7b82 */ /* 0x000ea20000000a00 */
[----:B0-----:R-:W-:-:S04]  /*0550*/  IMAD.WIDE R6, R9, 0x4, R6 ;  /* 0x0000000409067825 */ /* 0x001fc800078e0206 */
[----:B------:R-:W-:Y:S02]  /*0560*/  IMAD.WIDE R8, R3, 0x4, R6 ;  /* 0x0000000403087825 */ /* 0x000fe400078e0206 */
[----:B------:R-:W3:Y:S02]  /*0570*/  LDG.E R6, desc[UR4][R6.64] ;  /* 0x0000000406067981 */ /* 0x000ee4000c1e1900 */
[----:B--2---:R-:W-:Y:S01]  /*0580*/  IMAD.WIDE.U32 R14, R5, 0x4, R14 ;  /* 0x00000004050e7825 */ /* 0x004fe200078e000e */
[----:B------:R-:W-:Y:S02]  /*0590*/  IADD3.X R5, PT, PT, RZ, RZ, RZ, P1, !PT ;  /* 0x000000ffff057210 */ /* 0x000fe40000ffe4ff */
[----:B-1----:R-:W-:-:S03]  /*05a0*/  LEA R4, P1, R10, UR6, 0x2 ;  /* 0x000000060a047c11 */ /* 0x002fc6000f8210ff */
[----:B------:R-:W3:Y:S01]  /*05b0*/  LDG.E R15, desc[UR4][R14.64] ;  /* 0x000000040e0f7981 */ /* 0x000ee2000c1e1900 */
[----:B------:R-:W-:Y:S01]  /*05c0*/  LEA.HI.X R5, R10, UR7, R5, 0x2, P1 ;  /* 0x000000070a057c11 */ /* 0x000fe200088f1405 */
[C---:B------:R-:W-:Y:S02]  /*05d0*/  IMAD.WIDE R10, R3.reuse, 0x4, R8 ;  /* 0x00000004030a7825 */ /* 0x040fe400078e0208 */
[----:B------:R-:W2:Y:S04]  /*05e0*/  LDG.E R8, desc[UR4][R8.64] ;  /* 0x0000000408087981 */ /* 0x000ea8000c1e1900 */
[----:B------:R-:W2:Y:S01]  /*05f0*/  LDG.E R17, desc[UR4][R4.64+0x4] ;  /* 0x0000040404117981 */ /* 0x000ea2000c1e1900 */
[----:B------:R-:W-:-:S03]  /*0600*/  IMAD.WIDE R12, R3, 0x4, R10 ;  /* 0x00000004030c7825 */ /* 0x000fc600078e020a */
[----:B------:R-:W4:Y:S04]  /*0610*/  LDG.E R22, desc[UR4][R10.64] ;  /* 0x000000040a167981 */ /* 0x000f28000c1e1900 */
[----:B------:R-:W4:Y:S04]  /*0620*/  LDG.E R18, desc[UR4][R4.64+0x8] ;  /* 0x0000080404127981 */ /* 0x000f28000c1e1900 */
[----:B------:R-:W5:Y:S04]  /*0630*/  LDG.E R26, desc[UR4][R4.64+0xc] ;  /* 0x00000c04041a7981 */ /* 0x000f68000c1e1900 */
[----:B------:R-:W5:Y:S01]  /*0640*/  LDG.E R12, desc[UR4][R12.64] ;  /* 0x000000040c0c7981 */ /* 0x000f62000c1e1900 */
[----:B------:R-:W-:Y:S01]  /*0650*/  IADD3 R21, PT, PT, R21, 0x4, RZ ;  /* 0x0000000415157810 */ /* 0x000fe20007ffe0ff */
[----:B---3--:R-:W-:-:S04]  /*0660*/  FFMA R24, R15, R6, R24 ;  /* 0x000000060f187223 */ /* 0x008fc80000000018 */
[----:B--2---:R-:W-:-:S04]  /*0670*/  FFMA R17, R17, R8, R24 ;  /* 0x0000000811117223 */ /* 0x004fc80000000018 */
[----:B----4-:R-:W-:-:S04]  /*0680*/  FFMA R17, R18, R22, R17 ;  /* 0x0000001612117223 */ /* 0x010fc80000000011 */
[----:B-----5:R-:W-:-:S07]  /*0690*/  FFMA R24, R26, R12, R17 ;  /* 0x0000000c1a187223 */ /* 0x020fce0000000011 */
.L_x_9:
[----:B------:R-:W-:Y:S05]  /*06a0*/  @!P0 BRA `(.L_x_6) ;  /* 0x00000000007c8947 */ /* 0x000fea0003800000 */
[----:B------:R-:W-:Y:S01]  /*06b0*/  ISETP.NE.AND P1, PT, R16, 0x1, PT ;  /* 0x000000011000780c */ /* 0x000fe20003f25270 */
[----:B------:R-:W0:Y:S01]  /*06c0*/  LDC.64 R12, c[0x0][0x380] ;  /* 0x0000e000ff0c7b82 */ /* 0x000e220000000a00 */
[----:B------:R-:W-:-:S04]  /*06d0*/  LOP3.LUT R2, R2, 0x1, RZ, 0xc0, !PT ;  /* 0x0000000102027812 */ /* 0x000fc800078ec0ff */
[----:B------:R-:W-:-:S03]  /*06e0*/  ISETP.NE.U32.AND P0, PT, R2, 0x1, PT ;  /* 0x000000010200780c */ /* 0x000fc60003f05070 */
[----:B------:R-:W1:Y:S04]  /*06f0*/  LDC.64 R10, c[0x0][0x388] ;  /* 0x0000e200ff0a7b82 */ /* 0x000e680000000a00 */
[CC--:B------:R-:W-:Y:S02]  /*0700*/  @P1 IADD3 R15, PT, PT, R20.reuse, R21.reuse, RZ ;  /* 0x00000015140f1210 */ /* 0x0c0fe40007ffe0ff */
[----:B------:R-:W-:Y:S02]  /*0710*/  @P1 IADD3 R2, P2, PT, R20, R21, RZ ;  /* 0x0000001514021210 */ /* 0x000fe40007f5e0ff */
[----:B------:R-:W2:Y:S02]  /*0720*/  @P1 LDC.64 R4, c[0x0][0x380] ;  /* 0x0000e000ff041b82 */ /* 0x000ea40000000a00 */
[----:B------:R-:W-:-:S06]  /*0730*/  @P1 IADD3.X R14, PT, PT, RZ, RZ, RZ, P2, !PT ;  /* 0x000000ffff0e1210 */ /* 0x000fcc00017fe4ff */
[----:B------:R-:W3:Y:S01]  /*0740*/  LDC.64 R6, c[0x0][0x380] ;  /* 0x0000e000ff067b82 */ /* 0x000ee20000000a00 */
[----:B0-----:R-:W-:-:S04]  /*0750*/  @P1 IMAD.WIDE.U32 R12, R15, 0x4, R12 ;  /* 0x000000040f0c1825 */ /* 0x001fc800078e000c */
[C---:B------:R-:W-:Y:S01]  /*0760*/  @P1 IMAD R15, R21.reuse, R3, R0 ;  /* 0x00000003150f1224 */ /* 0x040fe200078e0200 */
[----:B------:R-:W-:Y:S01]  /*0770*/  @P1 IADD3 R21, PT, PT, R21, 0x2, RZ ;  /* 0x0000000215151810 */ /* 0x000fe20007ffe0ff */
[----:B------:R-:W4:Y:S01]  /*0780*/  @P1 LDG.E R13, desc[UR4][R12.64] ;  /* 0x000000040c0d1981 */ /* 0x000f22000c1e1900 */
[----:B------:R-:W0:Y:S01]  /*0790*/  LDC.64 R8, c[0x0][0x388] ;  /* 0x0000e200ff087b82 */ /* 0x000e220000000a00 */
[----:B-1----:R-:W-:Y:S01]  /*07a0*/  @P1 IMAD.WIDE R10, R15, 0x4, R10 ;  /* 0x000000040f0a1825 */ /* 0x002fe200078e020a */
[----:B------:R-:W-:Y:S02]  /*07b0*/  @!P0 IADD3 R17, PT, PT, R20, R21, RZ ;  /* 0x0000001514118210 */ /* 0x000fe40007ffe0ff */
[----:B--2---:R-:W-:Y:S01]  /*07c0*/  @P1 LEA R4, P2, R2, R4, 0x2 ;  /* 0x0000000402041211 */ /* 0x004fe200078410ff */
[----:B------:R-:W-:-:S03]  /*07d0*/  @!P0 IMAD R21, R21, R3, R0 ;  /* 0x0000000315158224 */ /* 0x000fc600078e0200 */
[----:B------:R-:W-:Y:S01]  /*07e0*/  @P1 LEA.HI.X R5, R2, R5, R14, 0x2, P2 ;  /* 0x0000000502051211 */ /* 0x000fe200010f140e */
[----:B------:R-:W-:Y:S01]  /*07f0*/  @P1 IMAD.WIDE R14, R3, 0x4, R10 ;  /* 0x00000004030e1825 */ /* 0x000fe200078e020a */
[----:B------:R-:W4:Y:S03]  /*0800*/  @P1 LDG.E R2, desc[UR4][R10.64] ;  /* 0x000000040a021981 */ /* 0x000f26000c1e1900 */
[----:B---3--:R-:W-:Y:S01]  /*0810*/  @!P0 IMAD.WIDE.U32 R6, R17, 0x4, R6 ;  /* 0x0000000411068825 */ /* 0x008fe200078e0006 */
[----:B------:R-:W2:Y:S04]  /*0820*/  @P1 LDG.E R5, desc[UR4][R4.64+0x4] ;  /* 0x0000040404051981 */ /* 0x000ea8000c1e1900 */
[----:B------:R-:W2:Y:S01]  /*0830*/  @P1 LDG.E R14, desc[UR4][R14.64] ;  /* 0x000000040e0e1981 */ /* 0x000ea2000c1e1900 */
[----:B0-----:R-:W-:-:S03]  /*0840*/  @!P0 IMAD.WIDE R8, R21, 0x4, R8 ;  /* 0x0000000415088825 */ /* 0x001fc600078e0208 */
[----:B------:R-:W3:Y:S04]  /*0850*/  @!P0 LDG.E R7, desc[UR4][R6.64] ;  /* 0x0000000406078981 */ /* 0x000ee8000c1e1900 */
[----:B------:R-:W3:Y:S01]  /*0860*/  @!P0 LDG.E R8, desc[UR4][R8.64] ;  /* 0x0000000408088981 */ /* 0x000ee2000c1e1900 */
[----:B----4-:R-:W-:-:S04]  /*0870*/  @P1 FFMA R2, R13, R2, R24 ;  /* 0x000000020d021223 */ /* 0x010fc80000000018 */
[----:B--2---:R-:W-:-:S04]  /*0880*/  @P1 FFMA R24, R5, R14, R2 ;  /* 0x0000000e05181223 */ /* 0x004fc80000000002 */
[----:B---3--:R-:W-:-:S07]  /*0890*/  @!P0 FFMA R24, R7, R8, R24 ;  /* 0x0000000807188223 */ /* 0x008fce0000000018 */
.L_x_6:
[----:B------:R-:W0:Y:S01]  /*08a0*/  LDC.64 R4, c[0x0][0x390] ;  /* 0x0000e400ff047b82 */ /* 0x000e220000000a00 */
[----:B------:R-:W-:-:S04]  /*08b0*/  IMAD R3, R19, R3, R0 ;  /* 0x0000000313037224 */ /* 0x000fc800078e0200 */
[----:B0-----:R-:W-:-:S05]  /*08c0*/  IMAD.WIDE R2, R3, 0x4, R4 ;  /* 0x0000000403027825 */ /* 0x001fca00078e0204 */
[----:B------:R-:W-:Y:S01]  /*08d0*/  STG.E desc[UR4][R2.64], R24 ;  /* 0x0000001802007986 */ /* 0x000fe2000c101904 */
[----:B------:R-:W-:Y:S05]  /*08e0*/  EXIT ;  /* 0x000000000000794d */ /* 0x000fea0003800000 */
.L_x_10:
        /* <DEDUP_REMOVED lines=9> */
.L_x_12:


//--------------------- .nv.shared.reserved.0     --------------------------
	.section	.nv.shared.reserved.0,"aw",@nobits
	.weak		__nv_reservedSMEM_offset_0_alias
	.size		__nv_reservedSMEM_offset_0_alias, 0, 64
	.other		__nv_reservedSMEM_offset_0_alias,@"STO_CUDA_RESERVED_SHARED STV_DEFAULT"
__nv_reservedSMEM_offset_0_alias:
	.zero		0
	.zero		64


//--------------------- .nv.constant0.matmul_batched_kernel_fp32 --------------------------
	.section	.nv.constant0.matmul_batched_kernel_fp32,"a",@progbits
	.sectionflags	@""
	.align	4
.nv.constant0.matmul_batched_kernel_fp32:
	.zero		936


//--------------------- .nv.constant0.matmul_kernel_fp32 --------------------------
	.section	.nv.constant0.matmul_kernel_fp32,"a",@progbits
	.sectionflags	@""
	.align	4
.nv.constant0.matmul_kernel_fp32:
	.zero		932


//--------------------- SYMBOLS --------------------------

	.type		.nv.reservedSmem.offset0,@object
	.size		.nv.reservedSmem.offset0,0x4
